//
// Generated by NVIDIA NVVM Compiler
//
// Compiler Build ID: CL-36424714
// Cuda compilation tools, release 13.0, V13.0.88
// Based on NVVM 20.0.0
//

.version 9.0
.target sm_100
.address_size 64

	// .globl	_Z11nBodyKernelP4Bodyi

.visible .entry _Z11nBodyKernelP4Bodyi(
	.param .u64 .ptr .align 1 _Z11nBodyKernelP4Bodyi_param_0,
	.param .u32 _Z11nBodyKernelP4Bodyi_param_1
)
{
	.reg .pred 	%p<18>;
	.reg .b32 	%r<44>;
	.reg .b32 	%f<401>;
	.reg .b64 	%rd<33>;
	.reg .b64 	%fd<67>;

	ld.param.u64 	%rd8, [_Z11nBodyKernelP4Bodyi_param_0];
	ld.param.u32 	%r24, [_Z11nBodyKernelP4Bodyi_param_1];
	cvta.to.global.u64 	%rd1, %rd8;
	mov.u32 	%r25, %ctaid.x;
	mov.u32 	%r26, %ntid.x;
	mov.u32 	%r27, %tid.x;
	mad.lo.s32 	%r1, %r25, %r26, %r27;
	setp.ge.s32 	%p1, %r1, %r24;
	@%p1 bra 	$L__BB0_25;
	setp.lt.s32 	%p2, %r1, 1;
	mov.f32 	%f373, 0f00000000;
	mov.b32 	%r38, 0;
	mov.f32 	%f374, %f373;
	mov.f32 	%f375, %f373;
	@%p2 bra 	$L__BB0_10;
	mul.wide.u32 	%rd9, %r1, 28;
	add.s64 	%rd10, %rd1, %rd9;
	ld.global.f32 	%f1, [%rd10];
	ld.global.f32 	%f2, [%rd10+4];
	ld.global.f32 	%f3, [%rd10+8];
	ld.global.f32 	%f76, [%rd10+24];
	cvt.f64.f32 	%fd3, %f76;
	mul.f64 	%fd1, %fd3, 0d3DD2589EFFED8ACC;
	min.s32 	%r30, %r1, %r24;
	max.s32 	%r38, %r30, 1;
	and.b32  	%r3, %r38, 3;
	setp.lt.s32 	%p3, %r30, 4;
	mov.f32 	%f375, 0f00000000;
	mov.b32 	%r37, 0;
	mov.f32 	%f374, %f375;
	mov.f32 	%f373, %f375;
	@%p3 bra 	$L__BB0_5;
	and.b32  	%r37, %r38, 2147483644;
	neg.s32 	%r35, %r37;
	add.s64 	%rd31, %rd1, 56;
	mov.f32 	%f375, 0f00000000;
$L__BB0_4:
	.pragma "nounroll";
	ld.global.f32 	%f78, [%rd31+-56];
	sub.f32 	%f79, %f78, %f1;
	ld.global.f32 	%f80, [%rd31+-52];
	sub.f32 	%f81, %f80, %f2;
	ld.global.f32 	%f82, [%rd31+-48];
	sub.f32 	%f83, %f82, %f3;
	mul.f32 	%f84, %f81, %f81;
	fma.rn.f32 	%f85, %f79, %f79, %f84;
	fma.rn.f32 	%f86, %f83, %f83, %f85;
	add.f32 	%f87, %f86, 0f2EDBE6FF;
	sqrt.rn.f32 	%f88, %f87;
	ld.global.f32 	%f89, [%rd31+-32];
	cvt.f64.f32 	%fd4, %f89;
	mul.f64 	%fd5, %fd1, %fd4;
	cvt.f64.f32 	%fd6, %f87;
	div.rn.f64 	%fd7, %fd5, %fd6;
	cvt.rn.f32.f64 	%f90, %fd7;
	div.rn.f32 	%f91, %f79, %f88;
	fma.rn.f32 	%f92, %f91, %f90, %f373;
	div.rn.f32 	%f93, %f81, %f88;
	fma.rn.f32 	%f94, %f93, %f90, %f374;
	div.rn.f32 	%f95, %f83, %f88;
	fma.rn.f32 	%f96, %f95, %f90, %f375;
	ld.global.f32 	%f97, [%rd31+-28];
	sub.f32 	%f98, %f97, %f1;
	ld.global.f32 	%f99, [%rd31+-24];
	sub.f32 	%f100, %f99, %f2;
	ld.global.f32 	%f101, [%rd31+-20];
	sub.f32 	%f102, %f101, %f3;
	mul.f32 	%f103, %f100, %f100;
	fma.rn.f32 	%f104, %f98, %f98, %f103;
	fma.rn.f32 	%f105, %f102, %f102, %f104;
	add.f32 	%f106, %f105, 0f2EDBE6FF;
	sqrt.rn.f32 	%f107, %f106;
	ld.global.f32 	%f108, [%rd31+-4];
	cvt.f64.f32 	%fd8, %f108;
	mul.f64 	%fd9, %fd1, %fd8;
	cvt.f64.f32 	%fd10, %f106;
	div.rn.f64 	%fd11, %fd9, %fd10;
	cvt.rn.f32.f64 	%f109, %fd11;
	div.rn.f32 	%f110, %f98, %f107;
	fma.rn.f32 	%f111, %f110, %f109, %f92;
	div.rn.f32 	%f112, %f100, %f107;
	fma.rn.f32 	%f113, %f112, %f109, %f94;
	div.rn.f32 	%f114, %f102, %f107;
	fma.rn.f32 	%f115, %f114, %f109, %f96;
	ld.global.f32 	%f116, [%rd31];
	sub.f32 	%f117, %f116, %f1;
	ld.global.f32 	%f118, [%rd31+4];
	sub.f32 	%f119, %f118, %f2;
	ld.global.f32 	%f120, [%rd31+8];
	sub.f32 	%f121, %f120, %f3;
	mul.f32 	%f122, %f119, %f119;
	fma.rn.f32 	%f123, %f117, %f117, %f122;
	fma.rn.f32 	%f124, %f121, %f121, %f123;
	add.f32 	%f125, %f124, 0f2EDBE6FF;
	sqrt.rn.f32 	%f126, %f125;
	ld.global.f32 	%f127, [%rd31+24];
	cvt.f64.f32 	%fd12, %f127;
	mul.f64 	%fd13, %fd1, %fd12;
	cvt.f64.f32 	%fd14, %f125;
	div.rn.f64 	%fd15, %fd13, %fd14;
	cvt.rn.f32.f64 	%f128, %fd15;
	div.rn.f32 	%f129, %f117, %f126;
	fma.rn.f32 	%f130, %f129, %f128, %f111;
	div.rn.f32 	%f131, %f119, %f126;
	fma.rn.f32 	%f132, %f131, %f128, %f113;
	div.rn.f32 	%f133, %f121, %f126;
	fma.rn.f32 	%f134, %f133, %f128, %f115;
	ld.global.f32 	%f135, [%rd31+28];
	sub.f32 	%f136, %f135, %f1;
	ld.global.f32 	%f137, [%rd31+32];
	sub.f32 	%f138, %f137, %f2;
	ld.global.f32 	%f139, [%rd31+36];
	sub.f32 	%f140, %f139, %f3;
	mul.f32 	%f141, %f138, %f138;
	fma.rn.f32 	%f142, %f136, %f136, %f141;
	fma.rn.f32 	%f143, %f140, %f140, %f142;
	add.f32 	%f144, %f143, 0f2EDBE6FF;
	sqrt.rn.f32 	%f145, %f144;
	ld.global.f32 	%f146, [%rd31+52];
	cvt.f64.f32 	%fd16, %f146;
	mul.f64 	%fd17, %fd1, %fd16;
	cvt.f64.f32 	%fd18, %f144;
	div.rn.f64 	%fd19, %fd17, %fd18;
	cvt.rn.f32.f64 	%f147, %fd19;
	div.rn.f32 	%f148, %f136, %f145;
	fma.rn.f32 	%f373, %f148, %f147, %f130;
	div.rn.f32 	%f149, %f138, %f145;
	fma.rn.f32 	%f374, %f149, %f147, %f132;
	div.rn.f32 	%f150, %f140, %f145;
	fma.rn.f32 	%f375, %f150, %f147, %f134;
	add.s32 	%r35, %r35, 4;
	add.s64 	%rd31, %rd31, 112;
	setp.ne.s32 	%p4, %r35, 0;
	@%p4 bra 	$L__BB0_4;
$L__BB0_5:
	setp.eq.s32 	%p5, %r3, 0;
	@%p5 bra 	$L__BB0_10;
	setp.eq.s32 	%p6, %r3, 1;
	@%p6 bra 	$L__BB0_8;
	mul.wide.u32 	%rd11, %r37, 28;
	add.s64 	%rd12, %rd1, %rd11;
	ld.global.f32 	%f152, [%rd12];
	sub.f32 	%f153, %f152, %f1;
	ld.global.f32 	%f154, [%rd12+4];
	sub.f32 	%f155, %f154, %f2;
	ld.global.f32 	%f156, [%rd12+8];
	sub.f32 	%f157, %f156, %f3;
	mul.f32 	%f158, %f155, %f155;
	fma.rn.f32 	%f159, %f153, %f153, %f158;
	fma.rn.f32 	%f160, %f157, %f157, %f159;
	add.f32 	%f161, %f160, 0f2EDBE6FF;
	sqrt.rn.f32 	%f162, %f161;
	ld.global.f32 	%f163, [%rd12+24];
	cvt.f64.f32 	%fd20, %f163;
	mul.f64 	%fd21, %fd1, %fd20;
	cvt.f64.f32 	%fd22, %f161;
	div.rn.f64 	%fd23, %fd21, %fd22;
	cvt.rn.f32.f64 	%f164, %fd23;
	div.rn.f32 	%f165, %f153, %f162;
	fma.rn.f32 	%f166, %f165, %f164, %f373;
	div.rn.f32 	%f167, %f155, %f162;
	fma.rn.f32 	%f168, %f167, %f164, %f374;
	div.rn.f32 	%f169, %f157, %f162;
	fma.rn.f32 	%f170, %f169, %f164, %f375;
	ld.global.f32 	%f171, [%rd12+28];
	sub.f32 	%f172, %f171, %f1;
	ld.global.f32 	%f173, [%rd12+32];
	sub.f32 	%f174, %f173, %f2;
	ld.global.f32 	%f175, [%rd12+36];
	sub.f32 	%f176, %f175, %f3;
	mul.f32 	%f177, %f174, %f174;
	fma.rn.f32 	%f178, %f172, %f172, %f177;
	fma.rn.f32 	%f179, %f176, %f176, %f178;
	add.f32 	%f180, %f179, 0f2EDBE6FF;
	sqrt.rn.f32 	%f181, %f180;
	ld.global.f32 	%f182, [%rd12+52];
	cvt.f64.f32 	%fd24, %f182;
	mul.f64 	%fd25, %fd1, %fd24;
	cvt.f64.f32 	%fd26, %f180;
	div.rn.f64 	%fd27, %fd25, %fd26;
	cvt.rn.f32.f64 	%f183, %fd27;
	div.rn.f32 	%f184, %f172, %f181;
	fma.rn.f32 	%f373, %f184, %f183, %f166;
	div.rn.f32 	%f185, %f174, %f181;
	fma.rn.f32 	%f374, %f185, %f183, %f168;
	div.rn.f32 	%f186, %f176, %f181;
	fma.rn.f32 	%f375, %f186, %f183, %f170;
	add.s32 	%r37, %r37, 2;
$L__BB0_8:
	and.b32  	%r31, %r38, 1;
	setp.eq.b32 	%p7, %r31, 1;
	not.pred 	%p8, %p7;
	@%p8 bra 	$L__BB0_10;
	mul.wide.u32 	%rd13, %r37, 28;
	add.s64 	%rd14, %rd1, %rd13;
	ld.global.f32 	%f187, [%rd14];
	sub.f32 	%f188, %f187, %f1;
	ld.global.f32 	%f189, [%rd14+4];
	sub.f32 	%f190, %f189, %f2;
	ld.global.f32 	%f191, [%rd14+8];
	sub.f32 	%f192, %f191, %f3;
	mul.f32 	%f193, %f190, %f190;
	fma.rn.f32 	%f194, %f188, %f188, %f193;
	fma.rn.f32 	%f195, %f192, %f192, %f194;
	add.f32 	%f196, %f195, 0f2EDBE6FF;
	sqrt.rn.f32 	%f197, %f196;
	ld.global.f32 	%f198, [%rd14+24];
	cvt.f64.f32 	%fd28, %f198;
	mul.f64 	%fd29, %fd1, %fd28;
	cvt.f64.f32 	%fd30, %f196;
	div.rn.f64 	%fd31, %fd29, %fd30;
	cvt.rn.f32.f64 	%f199, %fd31;
	div.rn.f32 	%f200, %f188, %f197;
	fma.rn.f32 	%f373, %f200, %f199, %f373;
	div.rn.f32 	%f201, %f190, %f197;
	fma.rn.f32 	%f374, %f201, %f199, %f374;
	div.rn.f32 	%f202, %f192, %f197;
	fma.rn.f32 	%f375, %f202, %f199, %f375;
$L__BB0_10:
	setp.ge.s32 	%p9, %r38, %r24;
	@%p9 bra 	$L__BB0_14;
	setp.eq.s32 	%p10, %r1, %r38;
	@%p10 bra 	$L__BB0_13;
	mul.wide.u32 	%rd15, %r38, 28;
	add.s64 	%rd16, %rd1, %rd15;
	ld.global.f32 	%f203, [%rd16];
	mul.wide.s32 	%rd17, %r1, 28;
	add.s64 	%rd18, %rd1, %rd17;
	ld.global.f32 	%f204, [%rd18];
	sub.f32 	%f205, %f203, %f204;
	ld.global.f32 	%f206, [%rd16+4];
	ld.global.f32 	%f207, [%rd18+4];
	sub.f32 	%f208, %f206, %f207;
	ld.global.f32 	%f209, [%rd16+8];
	ld.global.f32 	%f210, [%rd18+8];
	sub.f32 	%f211, %f209, %f210;
	mul.f32 	%f212, %f208, %f208;
	fma.rn.f32 	%f213, %f205, %f205, %f212;
	fma.rn.f32 	%f214, %f211, %f211, %f213;
	add.f32 	%f215, %f214, 0f2EDBE6FF;
	sqrt.rn.f32 	%f216, %f215;
	ld.global.f32 	%f217, [%rd18+24];
	cvt.f64.f32 	%fd32, %f217;
	mul.f64 	%fd33, %fd32, 0d3DD2589EFFED8ACC;
	ld.global.f32 	%f218, [%rd16+24];
	cvt.f64.f32 	%fd34, %f218;
	mul.f64 	%fd35, %fd33, %fd34;
	cvt.f64.f32 	%fd36, %f215;
	div.rn.f64 	%fd37, %fd35, %fd36;
	cvt.rn.f32.f64 	%f219, %fd37;
	div.rn.f32 	%f220, %f205, %f216;
	fma.rn.f32 	%f373, %f220, %f219, %f373;
	div.rn.f32 	%f221, %f208, %f216;
	fma.rn.f32 	%f374, %f221, %f219, %f374;
	div.rn.f32 	%f222, %f211, %f216;
	fma.rn.f32 	%f375, %f222, %f219, %f375;
$L__BB0_13:
	add.s32 	%r38, %r38, 1;
$L__BB0_14:
	setp.lt.s32 	%p11, %r38, %r24;
	@%p11 bra 	$L__BB0_16;
	mul.wide.s32 	%rd19, %r1, 28;
	add.s64 	%rd20, %rd1, %rd19;
	ld.global.f32 	%f397, [%rd20+24];
	bra.uni 	$L__BB0_24;
$L__BB0_16:
	mul.wide.s32 	%rd21, %r1, 28;
	add.s64 	%rd22, %rd1, %rd21;
	ld.global.f32 	%f41, [%rd22];
	ld.global.f32 	%f42, [%rd22+4];
	ld.global.f32 	%f43, [%rd22+8];
	ld.global.f32 	%f397, [%rd22+24];
	cvt.f64.f32 	%fd38, %f397;
	mul.f64 	%fd2, %fd38, 0d3DD2589EFFED8ACC;
	sub.s32 	%r14, %r24, %r38;
	and.b32  	%r15, %r14, 3;
	sub.s32 	%r32, %r38, %r24;
	setp.gt.u32 	%p12, %r32, -4;
	@%p12 bra 	$L__BB0_19;
	and.b32  	%r33, %r14, -4;
	neg.s32 	%r40, %r33;
	mul.wide.u32 	%rd23, %r38, 28;
	add.s64 	%rd24, %rd23, %rd1;
	add.s64 	%rd32, %rd24, 56;
$L__BB0_18:
	.pragma "nounroll";
	ld.global.f32 	%f224, [%rd32+-56];
	sub.f32 	%f225, %f224, %f41;
	ld.global.f32 	%f226, [%rd32+-52];
	sub.f32 	%f227, %f226, %f42;
	ld.global.f32 	%f228, [%rd32+-48];
	sub.f32 	%f229, %f228, %f43;
	mul.f32 	%f230, %f227, %f227;
	fma.rn.f32 	%f231, %f225, %f225, %f230;
	fma.rn.f32 	%f232, %f229, %f229, %f231;
	add.f32 	%f233, %f232, 0f2EDBE6FF;
	sqrt.rn.f32 	%f234, %f233;
	ld.global.f32 	%f235, [%rd32+-32];
	cvt.f64.f32 	%fd39, %f235;
	mul.f64 	%fd40, %fd2, %fd39;
	cvt.f64.f32 	%fd41, %f233;
	div.rn.f64 	%fd42, %fd40, %fd41;
	cvt.rn.f32.f64 	%f236, %fd42;
	div.rn.f32 	%f237, %f225, %f234;
	fma.rn.f32 	%f238, %f237, %f236, %f373;
	div.rn.f32 	%f239, %f227, %f234;
	fma.rn.f32 	%f240, %f239, %f236, %f374;
	div.rn.f32 	%f241, %f229, %f234;
	fma.rn.f32 	%f242, %f241, %f236, %f375;
	ld.global.f32 	%f243, [%rd32+-28];
	sub.f32 	%f244, %f243, %f41;
	ld.global.f32 	%f245, [%rd32+-24];
	sub.f32 	%f246, %f245, %f42;
	ld.global.f32 	%f247, [%rd32+-20];
	sub.f32 	%f248, %f247, %f43;
	mul.f32 	%f249, %f246, %f246;
	fma.rn.f32 	%f250, %f244, %f244, %f249;
	fma.rn.f32 	%f251, %f248, %f248, %f250;
	add.f32 	%f252, %f251, 0f2EDBE6FF;
	sqrt.rn.f32 	%f253, %f252;
	ld.global.f32 	%f254, [%rd32+-4];
	cvt.f64.f32 	%fd43, %f254;
	mul.f64 	%fd44, %fd2, %fd43;
	cvt.f64.f32 	%fd45, %f252;
	div.rn.f64 	%fd46, %fd44, %fd45;
	cvt.rn.f32.f64 	%f255, %fd46;
	div.rn.f32 	%f256, %f244, %f253;
	fma.rn.f32 	%f257, %f256, %f255, %f238;
	div.rn.f32 	%f258, %f246, %f253;
	fma.rn.f32 	%f259, %f258, %f255, %f240;
	div.rn.f32 	%f260, %f248, %f253;
	fma.rn.f32 	%f261, %f260, %f255, %f242;
	ld.global.f32 	%f262, [%rd32];
	sub.f32 	%f263, %f262, %f41;
	ld.global.f32 	%f264, [%rd32+4];
	sub.f32 	%f265, %f264, %f42;
	ld.global.f32 	%f266, [%rd32+8];
	sub.f32 	%f267, %f266, %f43;
	mul.f32 	%f268, %f265, %f265;
	fma.rn.f32 	%f269, %f263, %f263, %f268;
	fma.rn.f32 	%f270, %f267, %f267, %f269;
	add.f32 	%f271, %f270, 0f2EDBE6FF;
	sqrt.rn.f32 	%f272, %f271;
	ld.global.f32 	%f273, [%rd32+24];
	cvt.f64.f32 	%fd47, %f273;
	mul.f64 	%fd48, %fd2, %fd47;
	cvt.f64.f32 	%fd49, %f271;
	div.rn.f64 	%fd50, %fd48, %fd49;
	cvt.rn.f32.f64 	%f274, %fd50;
	div.rn.f32 	%f275, %f263, %f272;
	fma.rn.f32 	%f276, %f275, %f274, %f257;
	div.rn.f32 	%f277, %f265, %f272;
	fma.rn.f32 	%f278, %f277, %f274, %f259;
	div.rn.f32 	%f279, %f267, %f272;
	fma.rn.f32 	%f280, %f279, %f274, %f261;
	ld.global.f32 	%f281, [%rd32+28];
	sub.f32 	%f282, %f281, %f41;
	ld.global.f32 	%f283, [%rd32+32];
	sub.f32 	%f284, %f283, %f42;
	ld.global.f32 	%f285, [%rd32+36];
	sub.f32 	%f286, %f285, %f43;
	mul.f32 	%f287, %f284, %f284;
	fma.rn.f32 	%f288, %f282, %f282, %f287;
	fma.rn.f32 	%f289, %f286, %f286, %f288;
	add.f32 	%f290, %f289, 0f2EDBE6FF;
	sqrt.rn.f32 	%f291, %f290;
	ld.global.f32 	%f292, [%rd32+52];
	cvt.f64.f32 	%fd51, %f292;
	mul.f64 	%fd52, %fd2, %fd51;
	cvt.f64.f32 	%fd53, %f290;
	div.rn.f64 	%fd54, %fd52, %fd53;
	cvt.rn.f32.f64 	%f293, %fd54;
	div.rn.f32 	%f294, %f282, %f291;
	fma.rn.f32 	%f373, %f294, %f293, %f276;
	div.rn.f32 	%f295, %f284, %f291;
	fma.rn.f32 	%f374, %f295, %f293, %f278;
	div.rn.f32 	%f296, %f286, %f291;
	fma.rn.f32 	%f375, %f296, %f293, %f280;
	add.s32 	%r38, %r38, 4;
	add.s32 	%r40, %r40, 4;
	add.s64 	%rd32, %rd32, 112;
	setp.ne.s32 	%p13, %r40, 0;
	@%p13 bra 	$L__BB0_18;
$L__BB0_19:
	setp.eq.s32 	%p14, %r15, 0;
	@%p14 bra 	$L__BB0_24;
	setp.eq.s32 	%p15, %r15, 1;
	@%p15 bra 	$L__BB0_22;
	mul.wide.u32 	%rd25, %r38, 28;
	add.s64 	%rd26, %rd1, %rd25;
	ld.global.f32 	%f298, [%rd26];
	sub.f32 	%f299, %f298, %f41;
	ld.global.f32 	%f300, [%rd26+4];
	sub.f32 	%f301, %f300, %f42;
	ld.global.f32 	%f302, [%rd26+8];
	sub.f32 	%f303, %f302, %f43;
	mul.f32 	%f304, %f301, %f301;
	fma.rn.f32 	%f305, %f299, %f299, %f304;
	fma.rn.f32 	%f306, %f303, %f303, %f305;
	add.f32 	%f307, %f306, 0f2EDBE6FF;
	sqrt.rn.f32 	%f308, %f307;
	ld.global.f32 	%f309, [%rd26+24];
	cvt.f64.f32 	%fd55, %f309;
	mul.f64 	%fd56, %fd2, %fd55;
	cvt.f64.f32 	%fd57, %f307;
	div.rn.f64 	%fd58, %fd56, %fd57;
	cvt.rn.f32.f64 	%f310, %fd58;
	div.rn.f32 	%f311, %f299, %f308;
	fma.rn.f32 	%f312, %f311, %f310, %f373;
	div.rn.f32 	%f313, %f301, %f308;
	fma.rn.f32 	%f314, %f313, %f310, %f374;
	div.rn.f32 	%f315, %f303, %f308;
	fma.rn.f32 	%f316, %f315, %f310, %f375;
	ld.global.f32 	%f317, [%rd26+28];
	sub.f32 	%f318, %f317, %f41;
	ld.global.f32 	%f319, [%rd26+32];
	sub.f32 	%f320, %f319, %f42;
	ld.global.f32 	%f321, [%rd26+36];
	sub.f32 	%f322, %f321, %f43;
	mul.f32 	%f323, %f320, %f320;
	fma.rn.f32 	%f324, %f318, %f318, %f323;
	fma.rn.f32 	%f325, %f322, %f322, %f324;
	add.f32 	%f326, %f325, 0f2EDBE6FF;
	sqrt.rn.f32 	%f327, %f326;
	ld.global.f32 	%f328, [%rd26+52];
	cvt.f64.f32 	%fd59, %f328;
	mul.f64 	%fd60, %fd2, %fd59;
	cvt.f64.f32 	%fd61, %f326;
	div.rn.f64 	%fd62, %fd60, %fd61;
	cvt.rn.f32.f64 	%f329, %fd62;
	div.rn.f32 	%f330, %f318, %f327;
	fma.rn.f32 	%f373, %f330, %f329, %f312;
	div.rn.f32 	%f331, %f320, %f327;
	fma.rn.f32 	%f374, %f331, %f329, %f314;
	div.rn.f32 	%f332, %f322, %f327;
	fma.rn.f32 	%f375, %f332, %f329, %f316;
	add.s32 	%r38, %r38, 2;
$L__BB0_22:
	and.b32  	%r34, %r14, 1;
	setp.eq.b32 	%p16, %r34, 1;
	not.pred 	%p17, %p16;
	@%p17 bra 	$L__BB0_24;
	mul.wide.u32 	%rd27, %r38, 28;
	add.s64 	%rd28, %rd1, %rd27;
	ld.global.f32 	%f333, [%rd28];
	sub.f32 	%f334, %f333, %f41;
	ld.global.f32 	%f335, [%rd28+4];
	sub.f32 	%f336, %f335, %f42;
	ld.global.f32 	%f337, [%rd28+8];
	sub.f32 	%f338, %f337, %f43;
	mul.f32 	%f339, %f336, %f336;
	fma.rn.f32 	%f340, %f334, %f334, %f339;
	fma.rn.f32 	%f341, %f338, %f338, %f340;
	add.f32 	%f342, %f341, 0f2EDBE6FF;
	sqrt.rn.f32 	%f343, %f342;
	ld.global.f32 	%f344, [%rd28+24];
	cvt.f64.f32 	%fd63, %f344;
	mul.f64 	%fd64, %fd2, %fd63;
	cvt.f64.f32 	%fd65, %f342;
	div.rn.f64 	%fd66, %fd64, %fd65;
	cvt.rn.f32.f64 	%f345, %fd66;
	div.rn.f32 	%f346, %f334, %f343;
	fma.rn.f32 	%f373, %f346, %f345, %f373;
	div.rn.f32 	%f347, %f336, %f343;
	fma.rn.f32 	%f374, %f347, %f345, %f374;
	div.rn.f32 	%f348, %f338, %f343;
	fma.rn.f32 	%f375, %f348, %f345, %f375;
$L__BB0_24:
	div.rn.f32 	%f349, %f373, %f397;
	mul.wide.s32 	%rd29, %r1, 28;
	add.s64 	%rd30, %rd1, %rd29;
	ld.global.f32 	%f350, [%rd30+12];
	add.f32 	%f351, %f350, %f349;
	st.global.f32 	[%rd30+12], %f351;
	div.rn.f32 	%f352, %f374, %f397;
	ld.global.f32 	%f353, [%rd30+16];
	add.f32 	%f354, %f352, %f353;
	st.global.f32 	[%rd30+16], %f354;
	div.rn.f32 	%f355, %f375, %f397;
	ld.global.f32 	%f356, [%rd30+20];
	add.f32 	%f357, %f356, %f355;
	st.global.f32 	[%rd30+20], %f357;
$L__BB0_25:
	ret;

}


// ===== COMPILED SASS (sm_100) =====

	.target	sm_100

	.elftype	@"ET_EXEC"


//--------------------- .note.nv.tkinfo           --------------------------
	.section	.note.nv.tkinfo,"",@"SHT_NOTE"
	.sectionflags	@"SHF_NOTE_NV_TKINFO"
	.tkinfo
        /*0018*/ 	.word	0x00000002
        /*0030*/ 	.string	""
        /*0030*/ 	.string	"ptxas"
        /*0030*/ 	.string	"Cuda compilation tools, release 13.0, V13.0.88"
        /*0030*/ 	.string	"Build cuda_13.0.r13.0/compiler.36424714_0"
        /*0030*/ 	.string	"-arch sm_100 -m 64 "



//--------------------- .note.nv.cuinfo           --------------------------
	.section	.note.nv.cuinfo,"",@"SHT_NOTE"
	.sectionflags	@"SHF_NOTE_NV_CUINFO"
        /*0018*/ 	.short	0x0002
        /*001a*/ 	.short	0x0064
        /*001c*/ 	.short	0x0082
	.zero		2


//--------------------- .nv.info                  --------------------------
	.section	.nv.info,"",@"SHT_CUDA_INFO"
	.align	4


	//----- nvinfo : EIATTR_REGCOUNT
	.align		4
        /*0000*/ 	.byte	0x04, 0x2f
        /*0002*/ 	.short	(.L_1 - .L_0)
	.align		4
.L_0:
        /*0004*/ 	.word	index@(_Z11nBodyKernelP4Bodyi)
        /*0008*/ 	.word	0x0000002d


	//----- nvinfo : EIATTR_FRAME_SIZE
	.align		4
.L_1:
        /*000c*/ 	.byte	0x04, 0x11
        /*000e*/ 	.short	(.L_3 - .L_2)
	.align		4
.L_2:
        /*0010*/ 	.word	index@($__internal_2_$__cuda_sm3x_div_rn_noftz_f32_slowpath)
        /*0014*/ 	.word	0x00000000


	//----- nvinfo : EIATTR_FRAME_SIZE
	.align		4
.L_3:
        /*0018*/ 	.byte	0x04, 0x11
        /*001a*/ 	.short	(.L_5 - .L_4)
	.align		4
.L_4:
        /*001c*/ 	.word	index@($__internal_1_$__cuda_sm20_sqrt_rn_f32_slowpath)
        /*0020*/ 	.word	0x00000000


	//----- nvinfo : EIATTR_FRAME_SIZE
	.align		4
.L_5:
        /*0024*/ 	.byte	0x04, 0x11
        /*0026*/ 	.short	(.L_7 - .L_6)
	.align		4
.L_6:
        /*0028*/ 	.word	index@($__internal_0_$__cuda_sm20_div_rn_f64_full)
        /*002c*/ 	.word	0x00000000


	//----- nvinfo : EIATTR_FRAME_SIZE
	.align		4
.L_7:
        /*0030*/ 	.byte	0x04, 0x11
        /*0032*/ 	.short	(.L_9 - .L_8)
	.align		4
.L_8:
        /*0034*/ 	.word	index@(_Z11nBodyKernelP4Bodyi)
        /*0038*/ 	.word	0x00000000


	//----- nvinfo : EIATTR_MIN_STACK_SIZE
	.align		4
.L_9:
        /*003c*/ 	.byte	0x04, 0x12
        /*003e*/ 	.short	(.L_11 - .L_10)
	.align		4
.L_10:
        /*0040*/ 	.word	index@(_Z11nBodyKernelP4Bodyi)
        /*0044*/ 	.word	0x00000000
.L_11:


//--------------------- .nv.compat                --------------------------
	.section	.nv.compat,"",@"SHT_CUDA_COMPAT_INFO"
	.align	4
        /*0000*/ 	.byte	0x02, 0x09, 0x00, 0x00, 0x02, 0x02, 0x01, 0x00, 0x02, 0x05, 0x05, 0x00, 0x03, 0x07, 0x01, 0x01
        /*0010*/ 	.byte	0x02, 0x03, 0x00, 0x00, 0x02, 0x06, 0x01, 0x00, 0x04, 0x0b, 0x08, 0x00, 0x01, 0x00, 0x00, 0x00
        /*0020*/ 	.byte	0x00, 0x00, 0x00, 0x00


//--------------------- .nv.info._Z11nBodyKernelP4Bodyi --------------------------
	.section	.nv.info._Z11nBodyKernelP4Bodyi,"",@"SHT_CUDA_INFO"
	.sectionflags	@""
	.align	4


	//----- nvinfo : EIATTR_CUDA_API_VERSION
	.align		4
        /*0000*/ 	.byte	0x04, 0x37
        /*0002*/ 	.short	(.L_13 - .L_12)
.L_12:
        /*0004*/ 	.word	0x00000082


	//----- nvinfo : EIATTR_KPARAM_INFO
	.align		4
.L_13:
        /*0008*/ 	.byte	0x04, 0x17
        /*000a*/ 	.short	(.L_15 - .L_14)
.L_14:
        /*000c*/ 	.word	0x00000000
        /*0010*/ 	.short	0x0001
        /*0012*/ 	.short	0x0008
        /*0014*/ 	.byte	0x00, 0xf0, 0x11, 0x00


	//----- nvinfo : EIATTR_KPARAM_INFO
	.align		4
.L_15:
        /*0018*/ 	.byte	0x04, 0x17
        /*001a*/ 	.short	(.L_17 - .L_16)
.L_16:
        /*001c*/ 	.word	0x00000000
        /*0020*/ 	.short	0x0000
        /*0022*/ 	.short	0x0000
        /*0024*/ 	.byte	0x00, 0xf5, 0x21, 0x00


	//----- nvinfo : EIATTR_SPARSE_MMA_MASK
	.align		4
.L_17:
        /*0028*/ 	.byte	0x03, 0x50
        /*002a*/ 	.short	0x0000


	//----- nvinfo : EIATTR_MAXREG_COUNT
	.align		4
        /*002c*/ 	.byte	0x03, 0x1b
        /*002e*/ 	.short	0x00ff


	//----- nvinfo : EIATTR_MERCURY_ISA_VERSION
	.align		4
        /*0030*/ 	.byte	0x03, 0x5f
        /*0032*/ 	.short	0x0101


	//----- nvinfo : EIATTR_VRC_CTA_INIT_COUNT
	.align		4
        /*0034*/ 	.byte	0x02, 0x4a
	.zero		1
	.zero		1


	//----- nvinfo : EIATTR_EXIT_INSTR_OFFSETS
	.align		4
        /*0038*/ 	.byte	0x04, 0x1c
        /*003a*/ 	.short	(.L_19 - .L_18)


	//   ....[0]....
.L_18:
        /*003c*/ 	.word	0x00000070


	//   ....[1]....
        /*0040*/ 	.word	0x00006290


	//----- nvinfo : EIATTR_CRS_STACK_SIZE
	.align		4
.L_19:
        /*0044*/ 	.byte	0x04, 0x1e
        /*0046*/ 	.short	(.L_21 - .L_20)
.L_20:
        /*0048*/ 	.word	0x00000000


	//----- nvinfo : EIATTR_CBANK_PARAM_SIZE
	.align		4
.L_21:
        /*004c*/ 	.byte	0x03, 0x19
        /*004e*/ 	.short	0x000c


	//----- nvinfo : EIATTR_PARAM_CBANK
	.align		4
        /*0050*/ 	.byte	0x04, 0x0a
        /*0052*/ 	.short	(.L_23 - .L_22)
	.align		4
.L_22:
        /*0054*/ 	.word	index@(.nv.constant0._Z11nBodyKernelP4Bodyi)
        /*0058*/ 	.short	0x0380
        /*005a*/ 	.short	0x000c


	//----- nvinfo : EIATTR_SW_WAR
	.align		4
.L_23:
        /*005c*/ 	.byte	0x04, 0x36
        /*005e*/ 	.short	(.L_25 - .L_24)
.L_24:
        /*0060*/ 	.word	0x00000008
.L_25:


//--------------------- .nv.callgraph             --------------------------
	.section	.nv.callgraph,"",@"SHT_CUDA_CALLGRAPH"
	.align	4
	.sectionentsize	8
	.align		4
        /*0000*/ 	.word	0x00000000
	.align		4
        /*0004*/ 	.word	0xffffffff
	.align		4
        /*0008*/ 	.word	0x00000000
	.align		4
        /*000c*/ 	.word	0xfffffffe
	.align		4
        /*0010*/ 	.word	0x00000000
	.align		4
        /*0014*/ 	.word	0xfffffffd
	.align		4
        /*0018*/ 	.word	0x00000000
	.align		4
        /*001c*/ 	.word	0xfffffffc


//--------------------- .text._Z11nBodyKernelP4Bodyi --------------------------
	.section	.text._Z11nBodyKernelP4Bodyi,"ax",@progbits
	.align	128
        .global         _Z11nBodyKernelP4Bodyi
        .type           _Z11nBodyKernelP4Bodyi,@function
        .size           _Z11nBodyKernelP4Bodyi,(.L_x_210 - _Z11nBodyKernelP4Bodyi)
        .other          _Z11nBodyKernelP4Bodyi,@"STO_CUDA_ENTRY STV_DEFAULT"
_Z11nBodyKernelP4Bodyi:
.text._Z11nBodyKernelP4Bodyi:
[----:B------:R-:W-:Y:S01]  /*0000*/  LDC R1, c[0x0][0x37c] ;  /* 0x0000df00ff017b82 */ /* 0x000fe20000000800 */
[----:B------:R-:W0:Y:S07]  /*0010*/  S2R R0, SR_TID.X ;  /* 0x0000000000007919 */ /* 0x000e2e0000002100 */
[----:B------:R-:W0:Y:S01]  /*0020*/  S2UR UR4, SR_CTAID.X ;  /* 0x00000000000479c3 */ /* 0x000e220000002500 */
[----:B------:R-:W1:Y:S07]  /*0030*/  LDCU UR8, c[0x0][0x388] ;  /* 0x00007100ff0877ac */ /* 0x000e6e0008000800 */
[----:B------:R-:W0:Y:S02]  /*0040*/  LDC R11, c[0x0][0x360] ;  /* 0x0000d800ff0b7b82 */ /* 0x000e240000000800 */
[----:B0-----:R-:W-:-:S05]  /*0050*/  IMAD R11, R11, UR4, R0 ;  /* 0x000000040b0b7c24 */ /* 0x001fca000f8e0200 */
[----:B-1----:R-:W-:-:S13]  /*0060*/  ISETP.GE.AND P0, PT, R11, UR8, PT ;  /* 0x000000080b007c0c */ /* 0x002fda000bf06270 */
[----:B------:R-:W-:Y:S05]  /*0070*/  @P0 EXIT ;  /* 0x000000000000094d */ /* 0x000fea0003800000 */
[----:B------:R-:W-:Y:S01]  /*0080*/  ISETP.GE.AND P0, PT, R11, 0x1, PT ;  /* 0x000000010b00780c */ /* 0x000fe20003f06270 */
[----:B------:R-:W0:Y:S01]  /*0090*/  LDCU.64 UR6, c[0x0][0x358] ;  /* 0x00006b00ff0677ac */ /* 0x000e220008000a00 */
[----:B------:R-:W-:Y:S01]  /*00a0*/  BSSY.RECONVERGENT B0, `(.L_x_0) ;  /* 0x00002c3000007945 */ /* 0x000fe20003800200 */
[----:B------:R-:W-:Y:S01]  /*00b0*/  HFMA2 R32, -RZ, RZ, 0, 0 ;  /* 0x00000000ff207431 */ /* 0x000fe200000001ff */
[----:B------:R-:W-:Y:S01]  /*00c0*/  MOV R10, RZ ;  /* 0x000000ff000a7202 */ /* 0x000fe20000000f00 */
[----:B------:R-:W-:Y:S01]  /*00d0*/  HFMA2 R34, -RZ, RZ, 0, 0 ;  /* 0x00000000ff227431 */ /* 0x000fe200000001ff */
[----:B------:R-:W-:-:S07]  /*00e0*/  MOV R36, RZ ;  /* 0x000000ff00247202 */ /* 0x000fce0000000f00 */
[----:B------:R-:W-:Y:S05]  /*00f0*/  @!P0 BRA `(.L_x_1) ;  /* 0x0000002800f48947 */ /* 0x000fea0003800000 */
[----:B------:R-:W1:Y:S02]  /*0100*/  LDC.64 R8, c[0x0][0x380] ;  /* 0x0000e000ff087b82 */ /* 0x000e640000000a00 */
[----:B-1----:R-:W-:-:S05]  /*0110*/  IMAD.WIDE.U32 R8, R11, 0x1c, R8 ;  /* 0x0000001c0b087825 */ /* 0x002fca00078e0008 */
[----:B0-----:R-:W2:Y:S04]  /*0120*/  LDG.E R0, desc[UR6][R8.64+0x18] ;  /* 0x0000180608007981 */ /* 0x001ea8000c1e1900 */
[----:B------:R0:W5:Y:S04]  /*0130*/  LDG.E R6, desc[UR6][R8.64] ;  /* 0x0000000608067981 */ /* 0x000168000c1e1900 */
[----:B------:R0:W5:Y:S04]  /*0140*/  LDG.E R5, desc[UR6][R8.64+0x4] ;  /* 0x0000040608057981 */ /* 0x000168000c1e1900 */
[----:B------:R0:W5:Y:S01]  /*0150*/  LDG.E R4, desc[UR6][R8.64+0x8] ;  /* 0x0000080608047981 */ /* 0x000162000c1e1900 */
[----:B------:R-:W-:Y:S01]  /*0160*/  VIMNMX R10, PT, PT, R11, UR8, PT ;  /* 0x000000080b0a7c48 */ /* 0x000fe2000bfe0100 */
[----:B------:R-:W-:Y:S01]  /*0170*/  UMOV UR4, 0xffed8acc ;  /* 0xffed8acc00047882 */ /* 0x000fe20000000000 */
[----:B------:R-:W-:Y:S01]  /*0180*/  UMOV UR5, 0x3dd2589e ;  /* 0x3dd2589e00057882 */ /* 0x000fe20000000000 */
[----:B------:R-:W-:Y:S01]  /*0190*/  BSSY.RECONVERGENT B1, `(.L_x_2) ;  /* 0x000018c000017945 */ /* 0x000fe20003800200 */
[----:B------:R-:W-:-:S02]  /*01a0*/  ISETP.GE.AND P0, PT, R10, 0x4, PT ;  /* 0x000000040a00780c */ /* 0x000fc40003f06270 */
[----:B------:R-:W-:Y:S02]  /*01b0*/  VIMNMX R10, PT, PT, R10, 0x1, !PT ;  /* 0x000000010a0a7848 */ /* 0x000fe40007fe0100 */
[----:B------:R-:W-:Y:S02]  /*01c0*/  MOV R36, RZ ;  /* 0x000000ff00247202 */ /* 0x000fe40000000f00 */
[----:B------:R-:W-:Y:S02]  /*01d0*/  MOV R2, RZ ;  /* 0x000000ff00027202 */ /* 0x000fe40000000f00 */
[----:B------:R-:W-:Y:S02]  /*01e0*/  MOV R34, RZ ;  /* 0x000000ff00227202 */ /* 0x000fe40000000f00 */
[----:B------:R-:W-:Y:S02]  /*01f0*/  MOV R32, RZ ;  /* 0x000000ff00207202 */ /* 0x000fe40000000f00 */
[----:B------:R-:W-:Y:S01]  /*0200*/  LOP3.LUT R3, R10, 0x3, RZ, 0xc0, !PT ;  /* 0x000000030a037812 */ /* 0x000fe200078ec0ff */
[----:B--2---:R-:W1:Y:S02]  /*0210*/  F2F.F64.F32 R14, R0 ;  /* 0x00000000000e7310 */ /* 0x004e640000201800 */
[----:B-1----:R-:W-:Y:S01]  /*0220*/  DMUL R14, R14, UR4 ;  /* 0x000000040e0e7c28 */ /* 0x002fe20008000000 */
[----:B0-----:R-:W-:Y:S10]  /*0230*/  @!P0 BRA `(.L_x_3) ;  /* 0x0000001800048947 */ /* 0x001ff40003800000 */
[----:B------:R-:W0:Y:S01]  /*0240*/  LDCU.64 UR4, c[0x0][0x380] ;  /* 0x00007000ff0477ac */ /* 0x000e220008000a00 */
[----:B------:R-:W-:Y:S02]  /*0250*/  LOP3.LUT R2, R10, 0x7ffffffc, RZ, 0xc0, !PT ;  /* 0x7ffffffc0a027812 */ /* 0x000fe400078ec0ff */
[----:B------:R-:W-:Y:S02]  /*0260*/  MOV R36, RZ ;  /* 0x000000ff00247202 */ /* 0x000fe40000000f00 */
[----:B------:R-:W-:Y:S01]  /*0270*/  IADD3 R0, PT, PT, -R2, RZ, RZ ;  /* 0x000000ff02007210 */ /* 0x000fe20007ffe1ff */
[----:B0-----:R-:W-:-:S04]  /*0280*/  UIADD3 UR4, UP0, UPT, UR4, 0x38, URZ ;  /* 0x0000003804047890 */ /* 0x001fc8000ff1e0ff */
[----:B------:R-:W-:Y:S02]  /*0290*/  UIADD3.X UR5, UPT, UPT, URZ, UR5, URZ, UP0, !UPT ;  /* 0x00000005ff057290 */ /* 0x000fe400087fe4ff */
[----:B------:R-:W-:-:S04]  /*02a0*/  MOV R12, UR4 ;  /* 0x00000004000c7c02 */ /* 0x000fc80008000f00 */
[----:B------:R-:W-:-:S07]  /*02b0*/  MOV R13, UR5 ;  /* 0x00000005000d7c02 */ /* 0x000fce0008000f00 */
.L_x_48:
[----:B------:R-:W2:Y:S04]  /*02c0*/  LDG.E R8, desc[UR6][R12.64+-0x34] ;  /* 0xffffcc060c087981 */ /* 0x000ea8000c1e1900 */
[----:B------:R-:W3:Y:S04]  /*02d0*/  LDG.E R33, desc[UR6][R12.64+-0x38] ;  /* 0xffffc8060c217981 */ /* 0x000ee8000c1e1900 */
[----:B------:R-:W4:Y:S01]  /*02e0*/  LDG.E R7, desc[UR6][R12.64+-0x30] ;  /* 0xffffd0060c077981 */ /* 0x000f22000c1e1900 */
[----:B------:R-:W-:Y:S01]  /*02f0*/  IADD3 R0, PT, PT, R0, 0x4, RZ ;  /* 0x0000000400007810 */ /* 0x000fe20007ffe0ff */
[----:B------:R-:W-:Y:S03]  /*0300*/  BSSY.RECONVERGENT B2, `(.L_x_4) ;  /* 0x0000016000027945 */ /* 0x000fe60003800200 */
[----:B------:R-:W-:Y:S01]  /*0310*/  ISETP.NE.AND P1, PT, R0, RZ, PT ;  /* 0x000000ff0000720c */ /* 0x000fe20003f25270 */
[----:B--2--5:R-:W-:Y:S01]  /*0320*/  FADD R9, -R5, R8 ;  /* 0x0000000805097221 */ /* 0x024fe20000000100 */
[----:B---3--:R-:W-:-:S03]  /*0330*/  FADD R33, -R6, R33 ;  /* 0x0000002106217221 */ /* 0x008fc60000000100 */
[----:B------:R-:W-:Y:S01]  /*0340*/  FMUL R8, R9, R9 ;  /* 0x0000000909087220 */ /* 0x000fe20000400000 */
[----:B----4-:R-:W-:-:S03]  /*0350*/  FADD R7, -R4, R7 ;  /* 0x0000000704077221 */ /* 0x010fc60000000100 */
[----:B------:R-:W-:-:S04]  /*0360*/  FFMA R8, R33, R33, R8 ;  /* 0x0000002121087223 */ /* 0x000fc80000000008 */
[----:B------:R-:W-:-:S04]  /*0370*/  FFMA R8, R7, R7, R8 ;  /* 0x0000000707087223 */ /* 0x000fc80000000008 */
[----:B------:R-:W-:-:S04]  /*0380*/  FADD R25, R8, 1.00000001335143196e-10 ;  /* 0x2edbe6ff08197421 */ /* 0x000fc80000000000 */
[----:B------:R0:W1:Y:S01]  /*0390*/  MUFU.RSQ R16, R25 ;  /* 0x0000001900107308 */ /* 0x0000620000001400 */
[----:B------:R-:W-:-:S04]  /*03a0*/  IADD3 R8, PT, PT, R25, -0xd000000, RZ ;  /* 0xf300000019087810 */ /* 0x000fc80007ffe0ff */
[----:B------:R-:W-:-:S13]  /*03b0*/  ISETP.GT.U32.AND P0, PT, R8, 0x727fffff, PT ;  /* 0x727fffff0800780c */ /* 0x000fda0003f04070 */
[----:B01----:R-:W-:Y:S05]  /*03c0*/  @!P0 BRA `(.L_x_5) ;  /* 0x0000000000148947 */ /* 0x003fea0003800000 */
[----:B------:R-:W-:Y:S02]  /*03d0*/  MOV R17, R25 ;  /* 0x0000001900117202 */ /* 0x000fe40000000f00 */
[----:B------:R-:W-:-:S07]  /*03e0*/  MOV R16, 0x400 ;  /* 0x0000040000107802 */ /* 0x000fce0000000f00 */
[----:B------:R-:W-:Y:S05]  /*03f0*/  CALL.REL.NOINC `($__internal_1_$__cuda_sm20_sqrt_rn_f32_slowpath) ;  /* 0x0000006400107944 */ /* 0x000fea0003c00000 */
[----:B------:R-:W-:Y:S01]  /*0400*/  MOV R8, R35 ;  /* 0x0000002300087202 */ /* 0x000fe20000000f00 */
[----:B------:R-:W-:Y:S06]  /*0410*/  BRA `(.L_x_6) ;  /* 0x0000000000107947 */ /* 0x000fec0003800000 */
.L_x_5:
[----:B------:R-:W-:Y:S01]  /*0420*/  FMUL.FTZ R8, R25, R16 ;  /* 0x0000001019087220 */ /* 0x000fe20000410000 */
[----:B------:R-:W-:-:S03]  /*0430*/  FMUL.FTZ R16, R16, 0.5 ;  /* 0x3f00000010107820 */ /* 0x000fc60000410000 */
[----:B------:R-:W-:-:S04]  /*0440*/  FFMA R17, -R8, R8, R25 ;  /* 0x0000000808117223 */ /* 0x000fc80000000119 */
[----:B------:R-:W-:-:S07]  /*0450*/  FFMA R8, R17, R16, R8 ;  /* 0x0000001011087223 */ /* 0x000fce0000000008 */
.L_x_6:
[----:B------:R-:W-:Y:S05]  /*0460*/  BSYNC.RECONVERGENT B2 ;  /* 0x0000000000027941 */ /* 0x000fea0003800200 */
.L_x_4:
[----:B------:R-:W2:Y:S01]  /*0470*/  LDG.E R24, desc[UR6][R12.64+-0x20] ;  /* 0xffffe0060c187981 */ /* 0x000ea2000c1e1900 */
[----:B------:R-:W0:Y:S01]  /*0480*/  F2F.F64.F32 R20, R25 ;  /* 0x0000001900147310 */ /* 0x000e220000201800 */
[----:B------:R-:W-:Y:S01]  /*0490*/  HFMA2 R18, -RZ, RZ, 0, 5.9604644775390625e-08 ;  /* 0x00000001ff127431 */ /* 0x000fe200000001ff */
[----:B------:R-:W-:Y:S06]  /*04a0*/  BSSY.RECONVERGENT B3, `(.L_x_7) ;  /* 0x0000012000037945 */ /* 0x000fec0003800200 */
[----:B0-----:R-:W0:Y:S02]  /*04b0*/  MUFU.RCP64H R19, R21 ;  /* 0x0000001500137308 */ /* 0x001e240000001800 */
[----:B0-----:R-:W-:-:S08]  /*04c0*/  DFMA R16, -R20, R18, 1 ;  /* 0x3ff000001410742b */ /* 0x001fd00000000112 */
[----:B------:R-:W-:-:S08]  /*04d0*/  DFMA R22, R16, R16, R16 ;  /* 0x000000101016722b */ /* 0x000fd00000000010 */
[----:B------:R-:W-:-:S08]  /*04e0*/  DFMA R22, R18, R22, R18 ;  /* 0x000000161216722b */ /* 0x000fd00000000012 */
[----:B------:R-:W-:-:S08]  /*04f0*/  DFMA R18, -R20, R22, 1 ;  /* 0x3ff000001412742b */ /* 0x000fd00000000116 */
[----:B------:R-:W-:Y:S01]  /*0500*/  DFMA R18, R22, R18, R22 ;  /* 0x000000121612722b */ /* 0x000fe20000000016 */
[----:B--2---:R-:W0:Y:S02]  /*0510*/  F2F.F64.F32 R16, R24 ;  /* 0x0000001800107310 */ /* 0x004e240000201800 */
[----:B0-----:R-:W-:-:S08]  /*0520*/  DMUL R16, R14, R16 ;  /* 0x000000100e107228 */ /* 0x001fd00000000000 */
[----:B------:R-:W-:Y:S02]  /*0530*/  DMUL R38, R16, R18 ;  /* 0x0000001210267228 */ /* 0x000fe40000000000 */
[----:B------:R-:W-:-:S06]  /*0540*/  FSETP.GEU.AND P2, PT, |R17|, 6.5827683646048100446e-37, PT ;  /* 0x036000001100780b */ /* 0x000fcc0003f4e200 */
[----:B------:R-:W-:-:S08]  /*0550*/  DFMA R22, -R20, R38, R16 ;  /* 0x000000261416722b */ /* 0x000fd00000000110 */
[----:B------:R-:W-:-:S10]  /*0560*/  DFMA R38, R18, R22, R38 ;  /* 0x000000161226722b */ /* 0x000fd40000000026 */
[----:B------:R-:W-:-:S05]  /*0570*/  FFMA R18, RZ, R21, R39 ;  /* 0x00000015ff127223 */ /* 0x000fca0000000027 */
[----:B------:R-:W-:-:S13]  /*0580*/  FSETP.GT.AND P0, PT, |R18|, 1.469367938527859385e-39, PT ;  /* 0x001000001200780b */ /* 0x000fda0003f04200 */
[----:B------:R-:W-:Y:S05]  /*0590*/  @P0 BRA P2, `(.L_x_8) ;  /* 0x0000000000080947 */ /* 0x000fea0001000000 */
[----:B------:R-:W-:-:S07]  /*05a0*/  MOV R26, 0x5c0 ;  /* 0x000005c0001a7802 */ /* 0x000fce0000000f00 */
[----:B------:R-:W-:Y:S05]  /*05b0*/  CALL.REL.NOINC `($__internal_0_$__cuda_sm20_div_rn_f64_full) ;  /* 0x0000005c00387944 */ /* 0x000fea0003c00000 */
.L_x_8:
[----:B------:R-:W-:Y:S05]  /*05c0*/  BSYNC.RECONVERGENT B3 ;  /* 0x0000000000037941 */ /* 0x000fea0003800200 */
.L_x_7:
[----:B------:R-:W0:Y:S01]  /*05d0*/  MUFU.RCP R17, R8 ;  /* 0x0000000800117308 */ /* 0x000e220000001000 */
[----:B------:R-:W-:Y:S07]  /*05e0*/  BSSY.RECONVERGENT B4, `(.L_x_9) ;  /* 0x000000d000047945 */ /* 0x000fee0003800200 */
[----:B------:R-:W1:Y:S08]  /*05f0*/  FCHK P0, R33, R8 ;  /* 0x0000000821007302 */ /* 0x000e700000000000 */
[----:B------:R2:W3:Y:S01]  /*0600*/  F2F.F32.F64 R27, R38 ;  /* 0x00000026001b7310 */ /* 0x0004e20000301000 */
[----:B0-----:R-:W-:-:S04]  /*0610*/  FFMA R16, R17, -R8, 1 ;  /* 0x3f80000011107423 */ /* 0x001fc80000000808 */
[----:B------:R-:W-:-:S04]  /*0620*/  FFMA R16, R17, R16, R17 ;  /* 0x0000001011107223 */ /* 0x000fc80000000011 */
[----:B------:R-:W-:-:S04]  /*0630*/  FFMA R17, R33, R16, RZ ;  /* 0x0000001021117223 */ /* 0x000fc800000000ff */
[----:B------:R-:W-:-:S04]  /*0640*/  FFMA R18, R17, -R8, R33 ;  /* 0x8000000811127223 */ /* 0x000fc80000000021 */
[----:B------:R-:W-:Y:S01]  /*0650*/  FFMA R16, R16, R18, R17 ;  /* 0x0000001210107223 */ /* 0x000fe20000000011 */
[----:B-123--:R-:W-:Y:S06]  /*0660*/  @!P0 BRA `(.L_x_10) ;  /* 0x0000000000108947 */ /* 0x00efec0003800000 */
[----:B------:R-:W-:Y:S02]  /*0670*/  MOV R23, R33 ;  /* 0x0000002100177202 */ /* 0x000fe40000000f00 */
[----:B------:R-:W-:Y:S02]  /*0680*/  MOV R35, R8 ;  /* 0x0000000800237202 */ /* 0x000fe40000000f00 */
[----:B------:R-:W-:-:S07]  /*0690*/  MOV R18, 0x6b0 ;  /* 0x000006b000127802 */ /* 0x000fce0000000f00 */
[----:B------:R-:W-:Y:S05]  /*06a0*/  CALL.REL.NOINC `($__internal_2_$__cuda_sm3x_div_rn_noftz_f32_slowpath) ;  /* 0x0000006000bc7944 */ /* 0x000fea0003c00000 */
.L_x_10:
[----:B------:R-:W-:Y:S05]  /*06b0*/  BSYNC.RECONVERGENT B4 ;  /* 0x0000000000047941 */ /* 0x000fea0003800200 */
.L_x_9:
[----:B------:R-:W0:Y:S01]  /*06c0*/  MUFU.RCP R17, R8 ;  /* 0x0000000800117308 */ /* 0x000e220000001000 */
[----:B------:R-:W-:Y:S01]  /*06d0*/  BSSY.RECONVERGENT B4, `(.L_x_11) ;  /* 0x000000d000047945 */ /* 0x000fe20003800200 */
[----:B------:R-:W-:-:S06]  /*06e0*/  FFMA R32, R27, R16, R32 ;  /* 0x000000101b207223 */ /* 0x000fcc0000000020 */
[----:B------:R-:W1:Y:S01]  /*06f0*/  FCHK P0, R9, R8 ;  /* 0x0000000809007302 */ /* 0x000e620000000000 */
[----:B0-----:R-:W-:-:S04]  /*0700*/  FFMA R18, R17, -R8, 1 ;  /* 0x3f80000011127423 */ /* 0x001fc80000000808 */
[----:B------:R-:W-:-:S04]  /*0710*/  FFMA R19, R17, R18, R17 ;  /* 0x0000001211137223 */ /* 0x000fc80000000011 */
[----:B------:R-:W-:-:S04]  /*0720*/  FFMA R18, R9, R19, RZ ;  /* 0x0000001309127223 */ /* 0x000fc800000000ff */
[----:B------:R-:W-:-:S04]  /*0730*/  FFMA R17, R18, -R8, R9 ;  /* 0x8000000812117223 */ /* 0x000fc80000000009 */
[----:B------:R-:W-:Y:S01]  /*0740*/  FFMA R16, R19, R17, R18 ;  /* 0x0000001113107223 */ /* 0x000fe20000000012 */
[----:B-1----:R-:W-:Y:S06]  /*0750*/  @!P0 BRA `(.L_x_12) ;  /* 0x0000000000108947 */ /* 0x002fec0003800000 */
[----:B------:R-:W-:Y:S02]  /*0760*/  MOV R23, R9 ;  /* 0x0000000900177202 */ /* 0x000fe40000000f00 */
[----:B------:R-:W-:Y:S02]  /*0770*/  MOV R35, R8 ;  /* 0x0000000800237202 */ /* 0x000fe40000000f00 */
[----:B------:R-:W-:-:S07]  /*0780*/  MOV R18, 0x7a0 ;  /* 0x000007a000127802 */ /* 0x000fce0000000f00 */
[----:B------:R-:W-:Y:S05]  /*0790*/  CALL.REL.NOINC `($__internal_2_$__cuda_sm3x_div_rn_noftz_f32_slowpath) ;  /* 0x0000006000807944 */ /* 0x000fea0003c00000 */
.L_x_12:
[----:B------:R-:W-:Y:S05]  /*07a0*/  BSYNC.RECONVERGENT B4 ;  /* 0x0000000000047941 */ /* 0x000fea0003800200 */
.L_x_11:
        /* <DEDUP_REMOVED lines=14> */
.L_x_14:
[----:B------:R-:W-:Y:S05]  /*0890*/  BSYNC.RECONVERGENT B4 ;  /* 0x0000000000047941 */ /* 0x000fea0003800200 */
.L_x_13:
[----:B------:R-:W2:Y:S04]  /*08a0*/  LDG.E R8, desc[UR6][R12.64+-0x18] ;  /* 0xffffe8060c087981 */ /* 0x000ea8000c1e1900 */
[----:B------:R-:W3:Y:S04]  /*08b0*/  LDG.E R7, desc[UR6][R12.64+-0x1c] ;  /* 0xffffe4060c077981 */ /* 0x000ee8000c1e1900 */
[----:B------:R-:W4:Y:S01]  /*08c0*/  LDG.E R9, desc[UR6][R12.64+-0x14] ;  /* 0xffffec060c097981 */ /* 0x000f22000c1e1900 */
[----:B------:R-:W-:Y:S01]  /*08d0*/  BSSY.RECONVERGENT B2, `(.L_x_15) ;  /* 0x0000016000027945 */ /* 0x000fe20003800200 */
[----:B------:R-:W-:Y:S01]  /*08e0*/  FFMA R36, R27, R16, R36 ;  /* 0x000000101b247223 */ /* 0x000fe20000000024 */
[----:B--2---:R-:W-:Y:S01]  /*08f0*/  FADD R8, -R5, R8 ;  /* 0x0000000805087221 */ /* 0x004fe20000000100 */
        /* <DEDUP_REMOVED lines=15> */
.L_x_16:
[----:B------:R-:W-:Y:S01]  /*09f0*/  FMUL.FTZ R9, R26, R17 ;  /* 0x000000111a097220 */ /* 0x000fe20000410000 */
[----:B------:R-:W-:-:S03]  /*0a00*/  FMUL.FTZ R17, R17, 0.5 ;  /* 0x3f00000011117820 */ /* 0x000fc60000410000 */
[----:B------:R-:W-:-:S04]  /*0a10*/  FFMA R16, -R9, R9, R26 ;  /* 0x0000000909107223 */ /* 0x000fc8000000011a */
[----:B------:R-:W-:-:S07]  /*0a20*/  FFMA R9, R16, R17, R9 ;  /* 0x0000001110097223 */ /* 0x000fce0000000009 */
.L_x_17:
[----:B------:R-:W-:Y:S05]  /*0a30*/  BSYNC.RECONVERGENT B2 ;  /* 0x0000000000027941 */ /* 0x000fea0003800200 */
.L_x_15:
        /* <DEDUP_REMOVED lines=21> */
.L_x_19:
[----:B------:R-:W-:Y:S05]  /*0b90*/  BSYNC.RECONVERGENT B3 ;  /* 0x0000000000037941 */ /* 0x000fea0003800200 */
.L_x_18:
        /* <DEDUP_REMOVED lines=14> */
.L_x_21:
[----:B------:R-:W-:Y:S05]  /*0c80*/  BSYNC.RECONVERGENT B4 ;  /* 0x0000000000047941 */ /* 0x000fea0003800200 */
.L_x_20:
        /* <DEDUP_REMOVED lines=14> */
.L_x_23:
[----:B------:R-:W-:Y:S05]  /*0d70*/  BSYNC.RECONVERGENT B4 ;  /* 0x0000000000047941 */ /* 0x000fea0003800200 */
.L_x_22:
        /* <DEDUP_REMOVED lines=14> */
.L_x_25:
[----:B------:R-:W-:Y:S05]  /*0e60*/  BSYNC.RECONVERGENT B4 ;  /* 0x0000000000047941 */ /* 0x000fea0003800200 */
.L_x_24:
        /* <DEDUP_REMOVED lines=21> */
.L_x_27:
[----:B------:R-:W-:Y:S01]  /*0fc0*/  FMUL.FTZ R8, R25, R18 ;  /* 0x0000001219087220 */ /* 0x000fe20000410000 */
[----:B------:R-:W-:-:S03]  /*0fd0*/  FMUL.FTZ R16, R18, 0.5 ;  /* 0x3f00000012107820 */ /* 0x000fc60000410000 */
[----:B------:R-:W-:-:S04]  /*0fe0*/  FFMA R17, -R8, R8, R25 ;  /* 0x0000000808117223 */ /* 0x000fc80000000119 */
[----:B------:R-:W-:-:S07]  /*0ff0*/  FFMA R8, R17, R16, R8 ;  /* 0x0000001011087223 */ /* 0x000fce0000000008 */
.L_x_28:
[----:B------:R-:W-:Y:S05]  /*1000*/  BSYNC.RECONVERGENT B2 ;  /* 0x0000000000027941 */ /* 0x000fea0003800200 */
.L_x_26:
        /* <DEDUP_REMOVED lines=21> */
.L_x_30:
[----:B------:R-:W-:Y:S05]  /*1160*/  BSYNC.RECONVERGENT B3 ;  /* 0x0000000000037941 */ /* 0x000fea0003800200 */
.L_x_29:
        /* <DEDUP_REMOVED lines=14> */
.L_x_32:
[----:B------:R-:W-:Y:S05]  /*1250*/  BSYNC.RECONVERGENT B4 ;  /* 0x0000000000047941 */ /* 0x000fea0003800200 */
.L_x_31:
        /* <DEDUP_REMOVED lines=14> */
.L_x_34:
[----:B------:R-:W-:Y:S05]  /*1340*/  BSYNC.RECONVERGENT B4 ;  /* 0x0000000000047941 */ /* 0x000fea0003800200 */
.L_x_33:
        /* <DEDUP_REMOVED lines=14> */
.L_x_36:
[----:B------:R-:W-:Y:S05]  /*1430*/  BSYNC.RECONVERGENT B4 ;  /* 0x0000000000047941 */ /* 0x000fea0003800200 */
.L_x_35:
        /* <DEDUP_REMOVED lines=21> */
.L_x_38:
[----:B------:R-:W-:Y:S01]  /*1590*/  FMUL.FTZ R8, R25, R18 ;  /* 0x0000001219087220 */ /* 0x000fe20000410000 */
[----:B------:R-:W-:-:S03]  /*15a0*/  FMUL.FTZ R16, R18, 0.5 ;  /* 0x3f00000012107820 */ /* 0x000fc60000410000 */
[----:B------:R-:W-:-:S04]  /*15b0*/  FFMA R17, -R8, R8, R25 ;  /* 0x0000000808117223 */ /* 0x000fc80000000119 */
[----:B------:R-:W-:-:S07]  /*15c0*/  FFMA R8, R17, R16, R8 ;  /* 0x0000001011087223 */ /* 0x000fce0000000008 */
.L_x_39:
[----:B------:R-:W-:Y:S05]  /*15d0*/  BSYNC.RECONVERGENT B2 ;  /* 0x0000000000027941 */ /* 0x000fea0003800200 */
.L_x_37:
        /* <DEDUP_REMOVED lines=21> */
.L_x_41:
[----:B------:R-:W-:Y:S05]  /*1730*/  BSYNC.RECONVERGENT B3 ;  /* 0x0000000000037941 */ /* 0x000fea0003800200 */
.L_x_40:
        /* <DEDUP_REMOVED lines=14> */
.L_x_43:
[----:B------:R-:W-:Y:S05]  /*1820*/  BSYNC.RECONVERGENT B4 ;  /* 0x0000000000047941 */ /* 0x000fea0003800200 */
.L_x_42:
        /* <DEDUP_REMOVED lines=14> */
.L_x_45:
[----:B------:R-:W-:Y:S05]  /*1910*/  BSYNC.RECONVERGENT B4 ;  /* 0x0000000000047941 */ /* 0x000fea0003800200 */
.L_x_44:
        /* <DEDUP_REMOVED lines=14> */
.L_x_47:
[----:B------:R-:W-:Y:S05]  /*1a00*/  BSYNC.RECONVERGENT B4 ;  /* 0x0000000000047941 */ /* 0x000fea0003800200 */
.L_x_46:
[----:B------:R-:W-:Y:S01]  /*1a10*/  IADD3 R12, P0, PT, R12, 0x70, RZ ;  /* 0x000000700c0c7810 */ /* 0x000fe20007f1e0ff */
[----:B------:R-:W-:-:S03]  /*1a20*/  FFMA R36, R27, R16, R36 ;  /* 0x000000101b247223 */ /* 0x000fc60000000024 */
[----:B------:R-:W-:Y:S01]  /*1a30*/  IADD3.X R13, PT, PT, RZ, R13, RZ, P0, !PT ;  /* 0x0000000dff0d7210 */ /* 0x000fe200007fe4ff */
[----:B------:R-:W-:Y:S08]  /*1a40*/  @P1 BRA `(.L_x_48) ;  /* 0xffffffe8001c1947 */ /* 0x000ff0000383ffff */
.L_x_3:
[----:B------:R-:W-:Y:S05]  /*1a50*/  BSYNC.RECONVERGENT B1 ;  /* 0x0000000000017941 */ /* 0x000fea0003800200 */
.L_x_2:
[----:B------:R-:W-:-:S13]  /*1a60*/  ISETP.NE.AND P0, PT, R3, RZ, PT ;  /* 0x000000ff0300720c */ /* 0x000fda0003f05270 */
[----:B------:R-:W-:Y:S05]  /*1a70*/  @!P0 BRA `(.L_x_1) ;  /* 0x0000001000948947 */ /* 0x000fea0003800000 */
[----:B------:R-:W-:Y:S01]  /*1a80*/  ISETP.NE.AND P0, PT, R3, 0x1, PT ;  /* 0x000000010300780c */ /* 0x000fe20003f05270 */
[----:B------:R-:W-:-:S12]  /*1a90*/  BSSY.RECONVERGENT B1, `(.L_x_49) ;  /* 0x00000bf000017945 */ /* 0x000fd80003800200 */
[----:B------:R-:W-:Y:S05]  /*1aa0*/  @!P0 BRA `(.L_x_50) ;  /* 0x0000000800f48947 */ /* 0x000fea0003800000 */
[----:B------:R-:W0:Y:S02]  /*1ab0*/  LDC.64 R12, c[0x0][0x380] ;  /* 0x0000e000ff0c7b82 */ /* 0x000e240000000a00 */
[----:B0-----:R-:W-:-:S05]  /*1ac0*/  IMAD.WIDE.U32 R12, R2, 0x1c, R12 ;  /* 0x0000001c020c7825 */ /* 0x001fca00078e000c */
[----:B------:R-:W2:Y:S04]  /*1ad0*/  LDG.E R8, desc[UR6][R12.64+0x4] ;  /* 0x000004060c087981 */ /* 0x000ea8000c1e1900 */
[----:B------:R-:W3:Y:S04]  /*1ae0*/  LDG.E R3, desc[UR6][R12.64] ;  /* 0x000000060c037981 */ /* 0x000ee8000c1e1900 */
[----:B------:R-:W4:Y:S01]  /*1af0*/  LDG.E R7, desc[UR6][R12.64+0x8] ;  /* 0x000008060c077981 */ /* 0x000f22000c1e1900 */
[----:B------:R-:W-:Y:S01]  /*1b00*/  BSSY.RECONVERGENT B2, `(.L_x_51) ;  /* 0x0000015000027945 */ /* 0x000fe20003800200 */
        /* <DEDUP_REMOVED lines=16> */
.L_x_52:
[----:B------:R-:W-:Y:S01]  /*1c10*/  FMUL.FTZ R3, R24, R7 ;  /* 0x0000000718037220 */ /* 0x000fe20000410000 */
[----:B------:R-:W-:-:S03]  /*1c20*/  FMUL.FTZ R7, R7, 0.5 ;  /* 0x3f00000007077820 */ /* 0x000fc60000410000 */
[----:B------:R-:W-:-:S04]  /*1c30*/  FFMA R16, -R3, R3, R24 ;  /* 0x0000000303107223 */ /* 0x000fc80000000118 */
[----:B------:R-:W-:-:S07]  /*1c40*/  FFMA R3, R16, R7, R3 ;  /* 0x0000000710037223 */ /* 0x000fce0000000003 */
.L_x_53:
[----:B------:R-:W-:Y:S05]  /*1c50*/  BSYNC.RECONVERGENT B2 ;  /* 0x0000000000027941 */ /* 0x000fea0003800200 */
.L_x_51:
        /* <DEDUP_REMOVED lines=21> */
.L_x_55:
[----:B------:R-:W-:Y:S05]  /*1db0*/  BSYNC.RECONVERGENT B3 ;  /* 0x0000000000037941 */ /* 0x000fea0003800200 */
.L_x_54:
        /* <DEDUP_REMOVED lines=14> */
.L_x_57:
[----:B------:R-:W-:Y:S05]  /*1ea0*/  BSYNC.RECONVERGENT B4 ;  /* 0x0000000000047941 */ /* 0x000fea0003800200 */
.L_x_56:
        /* <DEDUP_REMOVED lines=14> */
.L_x_59:
[----:B------:R-:W-:Y:S05]  /*1f90*/  BSYNC.RECONVERGENT B4 ;  /* 0x0000000000047941 */ /* 0x000fea0003800200 */
.L_x_58:
        /* <DEDUP_REMOVED lines=14> */
.L_x_61:
[----:B------:R-:W-:Y:S05]  /*2080*/  BSYNC.RECONVERGENT B4 ;  /* 0x0000000000047941 */ /* 0x000fea0003800200 */
.L_x_60:
        /* <DEDUP_REMOVED lines=21> */
.L_x_63:
[----:B------:R-:W-:Y:S01]  /*21e0*/  FMUL.FTZ R7, R24, R17 ;  /* 0x0000001118077220 */ /* 0x000fe20000410000 */
[----:B------:R-:W-:-:S03]  /*21f0*/  FMUL.FTZ R9, R17, 0.5 ;  /* 0x3f00000011097820 */ /* 0x000fc60000410000 */
[----:B------:R-:W-:-:S04]  /*2200*/  FFMA R16, -R7, R7, R24 ;  /* 0x0000000707107223 */ /* 0x000fc80000000118 */
[----:B------:R-:W-:-:S07]  /*2210*/  FFMA R7, R16, R9, R7 ;  /* 0x0000000910077223 */ /* 0x000fce0000000007 */
.L_x_64:
[----:B------:R-:W-:Y:S05]  /*2220*/  BSYNC.RECONVERGENT B2 ;  /* 0x0000000000027941 */ /* 0x000fea0003800200 */
.L_x_62:
        /* <DEDUP_REMOVED lines=21> */
.L_x_66:
[----:B------:R-:W-:Y:S05]  /*2380*/  BSYNC.RECONVERGENT B3 ;  /* 0x0000000000037941 */ /* 0x000fea0003800200 */
.L_x_65:
        /* <DEDUP_REMOVED lines=14> */
.L_x_68:
[----:B------:R-:W-:Y:S05]  /*2470*/  BSYNC.RECONVERGENT B4 ;  /* 0x0000000000047941 */ /* 0x000fea0003800200 */
.L_x_67:
        /* <DEDUP_REMOVED lines=14> */
.L_x_70:
[----:B------:R-:W-:Y:S05]  /*2560*/  BSYNC.RECONVERGENT B4 ;  /* 0x0000000000047941 */ /* 0x000fea0003800200 */
.L_x_69:
        /* <DEDUP_REMOVED lines=14> */
.L_x_72:
[----:B------:R-:W-:Y:S05]  /*2650*/  BSYNC.RECONVERGENT B4 ;  /* 0x0000000000047941 */ /* 0x000fea0003800200 */
.L_x_71:
[----:B------:R-:W-:Y:S01]  /*2660*/  FFMA R36, R9, R16, R36 ;  /* 0x0000001009247223 */ /* 0x000fe20000000024 */
[----:B------:R-:W-:-:S07]  /*2670*/  IADD3 R2, PT, PT, R2, 0x2, RZ ;  /* 0x0000000202027810 */ /* 0x000fce0007ffe0ff */
.L_x_50:
[----:B------:R-:W-:Y:S05]  /*2680*/  BSYNC.RECONVERGENT B1 ;  /* 0x0000000000017941 */ /* 0x000fea0003800200 */
.L_x_49:
[----:B------:R-:W-:-:S04]  /*2690*/  LOP3.LUT R0, R10, 0x1, RZ, 0xc0, !PT ;  /* 0x000000010a007812 */ /* 0x000fc800078ec0ff */
[----:B------:R-:W-:-:S13]  /*26a0*/  ISETP.NE.U32.AND P0, PT, R0, 0x1, PT ;  /* 0x000000010000780c */ /* 0x000fda0003f05070 */
[----:B------:R-:W-:Y:S05]  /*26b0*/  @P0 BRA `(.L_x_1) ;  /* 0x0000000400840947 */ /* 0x000fea0003800000 */
        /* <DEDUP_REMOVED lines=22> */
.L_x_74:
[----:B------:R-:W-:Y:S01]  /*2820*/  FMUL.FTZ R0, R23, R2 ;  /* 0x0000000217007220 */ /* 0x000fe20000410000 */
[----:B------:R-:W-:-:S03]  /*2830*/  FMUL.FTZ R2, R2, 0.5 ;  /* 0x3f00000002027820 */ /* 0x000fc60000410000 */
[----:B------:R-:W-:-:S04]  /*2840*/  FFMA R7, -R0, R0, R23 ;  /* 0x0000000000077223 */ /* 0x000fc80000000117 */
[----:B------:R-:W-:-:S07]  /*2850*/  FFMA R0, R7, R2, R0 ;  /* 0x0000000207007223 */ /* 0x000fce0000000000 */
.L_x_75:
[----:B------:R-:W-:Y:S05]  /*2860*/  BSYNC.RECONVERGENT B1 ;  /* 0x0000000000017941 */ /* 0x000fea0003800200 */
.L_x_73:
        /* <DEDUP_REMOVED lines=19> */
[----:B------:R-:W-:Y:S02]  /*29a0*/  MOV R16, R14 ;  /* 0x0000000e00107202 */ /* 0x000fe40000000f00 */
[----:B------:R-:W-:Y:S02]  /*29b0*/  MOV R17, R15 ;  /* 0x0000000f00117202 */ /* 0x000fe40000000f00 */
[----:B------:R-:W-:-:S07]  /*29c0*/  MOV R26, 0x29e0 ;  /* 0x000029e0001a7802 */ /* 0x000fce0000000f00 */
[----:B------:R-:W-:Y:S05]  /*29d0*/  CALL.REL.NOINC `($__internal_0_$__cuda_sm20_div_rn_f64_full) ;  /* 0x0000003800307944 */ /* 0x000fea0003c00000 */
.L_x_77:
[----:B------:R-:W-:Y:S05]  /*29e0*/  BSYNC.RECONVERGENT B1 ;  /* 0x0000000000017941 */ /* 0x000fea0003800200 */
.L_x_76:
        /* <DEDUP_REMOVED lines=14> */
.L_x_79:
[----:B------:R-:W-:Y:S05]  /*2ad0*/  BSYNC.RECONVERGENT B1 ;  /* 0x0000000000017941 */ /* 0x000fea0003800200 */
.L_x_78:
        /* <DEDUP_REMOVED lines=14> */
.L_x_81:
[----:B------:R-:W-:Y:S05]  /*2bc0*/  BSYNC.RECONVERGENT B1 ;  /* 0x0000000000017941 */ /* 0x000fea0003800200 */
.L_x_80:
        /* <DEDUP_REMOVED lines=14> */
.L_x_83:
[----:B------:R-:W-:Y:S05]  /*2cb0*/  BSYNC.RECONVERGENT B1 ;  /* 0x0000000000017941 */ /* 0x000fea0003800200 */
.L_x_82:
[----:B------:R-:W-:-:S07]  /*2cc0*/  FFMA R36, R7, R16, R36 ;  /* 0x0000001007247223 */ /* 0x000fce0000000024 */
.L_x_1:
[----:B0-----:R-:W-:Y:S05]  /*2cd0*/  BSYNC.RECONVERGENT B0 ;  /* 0x0000000000007941 */ /* 0x001fea0003800200 */
.L_x_0:
[----:B------:R-:W0:Y:S01]  /*2ce0*/  LDCU UR4, c[0x0][0x388] ;  /* 0x00007100ff0477ac */ /* 0x000e220008000800 */
[----:B------:R-:W-:Y:S01]  /*2cf0*/  BSSY.RECONVERGENT B0, `(.L_x_84) ;  /* 0x0000070000007945 */ /* 0x000fe20003800200 */
[----:B0-----:R-:W-:-:S13]  /*2d00*/  ISETP.GE.AND P0, PT, R10, UR4, PT ;  /* 0x000000040a007c0c */ /* 0x001fda000bf06270 */
[----:B------:R-:W-:Y:S05]  /*2d10*/  @P0 BRA `(.L_x_85) ;  /* 0x0000000400b40947 */ /* 0x000fea0003800000 */
[----:B------:R-:W-:Y:S01]  /*2d20*/  ISETP.NE.AND P0, PT, R11, R10, PT ;  /* 0x0000000a0b00720c */ /* 0x000fe20003f05270 */
[----:B------:R-:W-:-:S12]  /*2d30*/  BSSY.RECONVERGENT B1, `(.L_x_86) ;  /* 0x000006a000017945 */ /* 0x000fd80003800200 */
[----:B------:R-:W-:Y:S05]  /*2d40*/  @!P0 BRA `(.L_x_87) ;  /* 0x0000000400a08947 */ /* 0x000fea0003800000 */
[----:B------:R-:W0:Y:S02]  /*2d50*/  LDC.64 R8, c[0x0][0x380] ;  /* 0x0000e000ff087b82 */ /* 0x000e240000000a00 */
[----:B0----5:R-:W-:-:S04]  /*2d60*/  IMAD.WIDE.U32 R6, R10, 0x1c, R8 ;  /* 0x0000001c0a067825 */ /* 0x021fc800078e0008 */
[----:B------:R-:W-:Y:S01]  /*2d70*/  IMAD.WIDE R8, R11, 0x1c, R8 ;  /* 0x0000001c0b087825 */ /* 0x000fe200078e0208 */
[----:B------:R-:W2:Y:S04]  /*2d80*/  LDG.E R2, desc[UR6][R6.64+0x4] ;  /* 0x0000040606027981 */ /* 0x000ea8000c1e1900 */
[----:B------:R-:W2:Y:S04]  /*2d90*/  LDG.E R5, desc[UR6][R8.64+0x4] ;  /* 0x0000040608057981 */ /* 0x000ea8000c1e1900 */
[----:B------:R-:W3:Y:S04]  /*2da0*/  LDG.E R4, desc[UR6][R6.64] ;  /* 0x0000000606047981 */ /* 0x000ee8000c1e1900 */
[----:B------:R-:W3:Y:S04]  /*2db0*/  LDG.E R3, desc[UR6][R8.64] ;  /* 0x0000000608037981 */ /* 0x000ee8000c1e1900 */
[----:B------:R-:W4:Y:S04]  /*2dc0*/  LDG.E R0, desc[UR6][R6.64+0x8] ;  /* 0x0000080606007981 */ /* 0x000f28000c1e1900 */
[----:B------:R-:W4:Y:S01]  /*2dd0*/  LDG.E R13, desc[UR6][R8.64+0x8] ;  /* 0x00000806080d7981 */ /* 0x000f22000c1e1900 */
[----:B------:R-:W-:Y:S01]  /*2de0*/  BSSY.RECONVERGENT B2, `(.L_x_88) ;  /* 0x0000015000027945 */ /* 0x000fe20003800200 */
[----:B--2---:R-:W-:Y:S01]  /*2df0*/  FADD R2, R2, -R5 ;  /* 0x8000000502027221 */ /* 0x004fe20000000000 */
[----:B---3--:R-:W-:-:S03]  /*2e00*/  FADD R4, R4, -R3 ;  /* 0x8000000304047221 */ /* 0x008fc60000000000 */
[----:B------:R-:W-:-:S04]  /*2e10*/  FMUL R3, R2, R2 ;  /* 0x0000000202037220 */ /* 0x000fc80000400000 */
[----:B------:R-:W-:Y:S01]  /*2e20*/  FFMA R3, R4, R4, R3 ;  /* 0x0000000404037223 */ /* 0x000fe20000000003 */
[----:B----4-:R-:W-:-:S04]  /*2e30*/  FADD R0, R0, -R13 ;  /* 0x8000000d00007221 */ /* 0x010fc80000000000 */
        /* <DEDUP_REMOVED lines=11> */
.L_x_89:
[----:B------:R-:W-:Y:S01]  /*2ef0*/  FMUL.FTZ R3, R24, R5 ;  /* 0x0000000518037220 */ /* 0x000fe20000410000 */
[----:B------:R-:W-:-:S03]  /*2f00*/  FMUL.FTZ R5, R5, 0.5 ;  /* 0x3f00000005057820 */ /* 0x000fc60000410000 */
[----:B------:R-:W-:-:S04]  /*2f10*/  FFMA R12, -R3, R3, R24 ;  /* 0x00000003030c7223 */ /* 0x000fc80000000118 */
[----:B------:R-:W-:-:S07]  /*2f20*/  FFMA R3, R12, R5, R3 ;  /* 0x000000050c037223 */ /* 0x000fce0000000003 */
.L_x_90:
[----:B------:R-:W-:Y:S05]  /*2f30*/  BSYNC.RECONVERGENT B2 ;  /* 0x0000000000027941 */ /* 0x000fea0003800200 */
.L_x_88:
[----:B------:R-:W2:Y:S04]  /*2f40*/  LDG.E R5, desc[UR6][R8.64+0x18] ;  /* 0x0000180608057981 */ /* 0x000ea8000c1e1900 */
[----:B------:R0:W3:Y:S01]  /*2f50*/  LDG.E R22, desc[UR6][R6.64+0x18] ;  /* 0x0000180606167981 */ /* 0x0000e2000c1e1900 */
[----:B------:R-:W1:Y:S01]  /*2f60*/  F2F.F64.F32 R20, R24 ;  /* 0x0000001800147310 */ /* 0x000e620000201800 */
[----:B------:R-:W-:Y:S01]  /*2f70*/  HFMA2 R16, -RZ, RZ, 0, 5.9604644775390625e-08 ;  /* 0x00000001ff107431 */ /* 0x000fe200000001ff */
[----:B------:R-:W-:Y:S01]  /*2f80*/  UMOV UR4, 0xffed8acc ;  /* 0xffed8acc00047882 */ /* 0x000fe20000000000 */
[----:B------:R-:W-:Y:S01]  /*2f90*/  UMOV UR5, 0x3dd2589e ;  /* 0x3dd2589e00057882 */ /* 0x000fe20000000000 */
[----:B------:R-:W-:Y:S04]  /*2fa0*/  BSSY.RECONVERGENT B3, `(.L_x_91) ;  /* 0x0000014000037945 */ /* 0x000fe80003800200 */
[----:B-1----:R-:W1:Y:S02]  /*2fb0*/  MUFU.RCP64H R17, R21 ;  /* 0x0000001500117308 */ /* 0x002e640000001800 */
[----:B-1----:R-:W-:-:S08]  /*2fc0*/  DFMA R14, -R20, R16, 1 ;  /* 0x3ff00000140e742b */ /* 0x002fd00000000110 */
[----:B------:R-:W-:-:S08]  /*2fd0*/  DFMA R18, R14, R14, R14 ;  /* 0x0000000e0e12722b */ /* 0x000fd0000000000e */
[----:B------:R-:W-:-:S08]  /*2fe0*/  DFMA R18, R16, R18, R16 ;  /* 0x000000121012722b */ /* 0x000fd00000000010 */
[----:B0-----:R-:W-:-:S08]  /*2ff0*/  DFMA R6, -R20, R18, 1 ;  /* 0x3ff000001406742b */ /* 0x001fd00000000112 */
[----:B------:R-:W-:Y:S01]  /*3000*/  DFMA R6, R18, R6, R18 ;  /* 0x000000061206722b */ /* 0x000fe20000000012 */
[----:B--2---:R-:W0:Y:S08]  /*3010*/  F2F.F64.F32 R12, R5 ;  /* 0x00000005000c7310 */ /* 0x004e300000201800 */
[----:B---3--:R-:W1:Y:S01]  /*3020*/  F2F.F64.F32 R14, R22 ;  /* 0x00000016000e7310 */ /* 0x008e620000201800 */
[----:B0-----:R-:W-:-:S08]  /*3030*/  DMUL R12, R12, UR4 ;  /* 0x000000040c0c7c28 */ /* 0x001fd00008000000 */
[----:B-1----:R-:W-:-:S08]  /*3040*/  DMUL R16, R12, R14 ;  /* 0x0000000e0c107228 */ /* 0x002fd00000000000 */
        /* <DEDUP_REMOVED lines=9> */
.L_x_92:
[----:B------:R-:W-:Y:S05]  /*30e0*/  BSYNC.RECONVERGENT B3 ;  /* 0x0000000000037941 */ /* 0x000fea0003800200 */
.L_x_91:
        /* <DEDUP_REMOVED lines=14> */
.L_x_94:
[----:B------:R-:W-:Y:S05]  /*31d0*/  BSYNC.RECONVERGENT B4 ;  /* 0x0000000000047941 */ /* 0x000fea0003800200 */
.L_x_93:
        /* <DEDUP_REMOVED lines=14> */
.L_x_96:
[----:B------:R-:W-:Y:S05]  /*32c0*/  BSYNC.RECONVERGENT B4 ;  /* 0x0000000000047941 */ /* 0x000fea0003800200 */
.L_x_95:
        /* <DEDUP_REMOVED lines=14> */
.L_x_98:
[----:B------:R-:W-:Y:S05]  /*33b0*/  BSYNC.RECONVERGENT B4 ;  /* 0x0000000000047941 */ /* 0x000fea0003800200 */
.L_x_97:
[----:B------:R-:W-:-:S07]  /*33c0*/  FFMA R36, R5, R16, R36 ;  /* 0x0000001005247223 */ /* 0x000fce0000000024 */
.L_x_87:
[----:B------:R-:W-:Y:S05]  /*33d0*/  BSYNC.RECONVERGENT B1 ;  /* 0x0000000000017941 */ /* 0x000fea0003800200 */
.L_x_86:
[----:B------:R-:W-:-:S07]  /*33e0*/  IADD3 R10, PT, PT, R10, 0x1, RZ ;  /* 0x000000010a0a7810 */ /* 0x000fce0007ffe0ff */
.L_x_85:
[----:B------:R-:W-:Y:S05]  /*33f0*/  BSYNC.RECONVERGENT B0 ;  /* 0x0000000000007941 */ /* 0x000fea0003800200 */
.L_x_84:
[----:B------:R-:W0:Y:S01]  /*3400*/  LDCU UR4, c[0x0][0x388] ;  /* 0x00007100ff0477ac */ /* 0x000e220008000800 */
[----:B------:R-:W-:Y:S01]  /*3410*/  BSSY.RECONVERGENT B0, `(.L_x_99) ;  /* 0x00002b2000007945 */ /* 0x000fe20003800200 */
[----:B0-----:R-:W-:-:S13]  /*3420*/  ISETP.GE.AND P0, PT, R10, UR4, PT ;  /* 0x000000040a007c0c */ /* 0x001fda000bf06270 */
[----:B------:R-:W-:Y:S05]  /*3430*/  @!P0 BRA `(.L_x_100) ;  /* 0x0000000000108947 */ /* 0x000fea0003800000 */
[----:B------:R-:W0:Y:S02]  /*3440*/  LDC.64 R2, c[0x0][0x380] ;  /* 0x0000e000ff027b82 */ /* 0x000e240000000a00 */
[----:B0-----:R-:W-:-:S05]  /*3450*/  IMAD.WIDE R2, R11, 0x1c, R2 ;  /* 0x0000001c0b027825 */ /* 0x001fca00078e0202 */
[----:B------:R0:W5:Y:S01]  /*3460*/  LDG.E R9, desc[UR6][R2.64+0x18] ;  /* 0x0000180602097981 */ /* 0x000162000c1e1900 */
[----:B------:R-:W-:Y:S05]  /*3470*/  BRA `(.L_x_101) ;  /* 0x0000002800ac7947 */ /* 0x000fea0003800000 */
.L_x_100:
[----:B------:R-:W0:Y:S02]  /*3480*/  LDC.64 R2, c[0x0][0x380] ;  /* 0x0000e000ff027b82 */ /* 0x000e240000000a00 */
[----:B0-----:R-:W-:-:S05]  /*3490*/  IMAD.WIDE R14, R11, 0x1c, R2 ;  /* 0x0000001c0b0e7825 */ /* 0x001fca00078e0202 */
[----:B------:R-:W2:Y:S04]  /*34a0*/  LDG.E R9, desc[UR6][R14.64+0x18] ;  /* 0x000018060e097981 */ /* 0x000ea8000c1e1900 */
[----:B------:R0:W5:Y:S04]  /*34b0*/  LDG.E R8, desc[UR6][R14.64] ;  /* 0x000000060e087981 */ /* 0x000168000c1e1900 */
[----:B------:R0:W5:Y:S04]  /*34c0*/  LDG.E R7, desc[UR6][R14.64+0x4] ;  /* 0x000004060e077981 */ /* 0x000168000c1e1900 */
[----:B-----5:R0:W5:Y:S01]  /*34d0*/  LDG.E R6, desc[UR6][R14.64+0x8] ;  /* 0x000008060e067981 */ /* 0x020162000c1e1900 */
[C---:B------:R-:W-:Y:S01]  /*34e0*/  IADD3 R0, PT, PT, R10.reuse, -UR4, RZ ;  /* 0x800000040a007c10 */ /* 0x040fe2000fffe0ff */
[----:B------:R-:W-:Y:S01]  /*34f0*/  UMOV UR8, 0xffed8acc ;  /* 0xffed8acc00087882 */ /* 0x000fe20000000000 */
[----:B------:R-:W-:Y:S01]  /*3500*/  UMOV UR9, 0x3dd2589e ;  /* 0x3dd2589e00097882 */ /* 0x000fe20000000000 */
[----:B------:R-:W-:Y:S01]  /*3510*/  IADD3 R5, PT, PT, -R10, UR4, RZ ;  /* 0x000000040a057c10 */ /* 0x000fe2000fffe1ff */
[----:B------:R-:W-:Y:S01]  /*3520*/  BSSY.RECONVERGENT B1, `(.L_x_102) ;  /* 0x0000179000017945 */ /* 0x000fe20003800200 */
[----:B------:R-:W-:-:S02]  /*3530*/  ISETP.GT.U32.AND P0, PT, R0, -0x4, PT ;  /* 0xfffffffc0000780c */ /* 0x000fc40003f04070 */
[----:B------:R-:W-:Y:S01]  /*3540*/  LOP3.LUT R4, R5, 0x3, RZ, 0xc0, !PT ;  /* 0x0000000305047812 */ /* 0x000fe200078ec0ff */
[----:B--2---:R-:W1:Y:S02]  /*3550*/  F2F.F64.F32 R12, R9 ;  /* 0x00000009000c7310 */ /* 0x004e640000201800 */
[----:B-1----:R-:W-:-:S08]  /*3560*/  DMUL R12, R12, UR8 ;  /* 0x000000080c0c7c28 */ /* 0x002fd00008000000 */
[----:B0-----:R-:W-:Y:S05]  /*3570*/  @P0 BRA `(.L_x_103) ;  /* 0x0000001400cc0947 */ /* 0x001fea0003800000 */
[----:B------:R-:W-:Y:S01]  /*3580*/  IMAD.WIDE.U32 R14, R10, 0x1c, R2 ;  /* 0x0000001c0a0e7825 */ /* 0x000fe200078e0002 */
[----:B------:R-:W-:Y:S02]  /*3590*/  LOP3.LUT R3, R5, 0xfffffffc, RZ, 0xc0, !PT ;  /* 0xfffffffc05037812 */ /* 0x000fe400078ec0ff */
[----:B------:R-:W-:Y:S02]  /*35a0*/  IADD3 R14, P0, PT, R14, 0x38, RZ ;  /* 0x000000380e0e7810 */ /* 0x000fe40007f1e0ff */
[----:B------:R-:W-:Y:S02]  /*35b0*/  IADD3 R3, PT, PT, -R3, RZ, RZ ;  /* 0x000000ff03037210 */ /* 0x000fe40007ffe1ff */
[----:B------:R-:W-:-:S09]  /*35c0*/  IADD3.X R15, PT, PT, RZ, R15, RZ, P0, !PT ;  /* 0x0000000fff0f7210 */ /* 0x000fd200007fe4ff */
.L_x_148:
[----:B------:R-:W2:Y:S04]  /*35d0*/  LDG.E R2, desc[UR6][R14.64+-0x34] ;  /* 0xffffcc060e027981 */ /* 0x000ea8000c1e1900 */
[----:B------:R-:W3:Y:S04]  /*35e0*/  LDG.E R17, desc[UR6][R14.64+-0x38] ;  /* 0xffffc8060e117981 */ /* 0x000ee8000c1e1900 */
[----:B------:R-:W4:Y:S01]  /*35f0*/  LDG.E R19, desc[UR6][R14.64+-0x30] ;  /* 0xffffd0060e137981 */ /* 0x000f22000c1e1900 */
[----:B------:R-:W-:Y:S01]  /*3600*/  IADD3 R3, PT, PT, R3, 0x4, RZ ;  /* 0x0000000403037810 */ /* 0x000fe20007ffe0ff */
[----:B------:R-:W-:Y:S03]  /*3610*/  BSSY.RECONVERGENT B2, `(.L_x_104) ;  /* 0x0000016000027945 */ /* 0x000fe60003800200 */
[----:B------:R-:W-:Y:S01]  /*3620*/  ISETP.NE.AND P1, PT, R3, RZ, PT ;  /* 0x000000ff0300720c */ /* 0x000fe20003f25270 */
[----:B--2---:R-:W-:Y:S01]  /*3630*/  FADD R2, -R7, R2 ;  /* 0x0000000207027221 */ /* 0x004fe20000000100 */
[----:B---3--:R-:W-:-:S03]  /*3640*/  FADD R42, -R8, R17 ;  /* 0x00000011082a7221 */ /* 0x008fc60000000100 */
[----:B------:R-:W-:Y:S01]  /*3650*/  FMUL R17, R2, R2 ;  /* 0x0000000202117220 */ /* 0x000fe20000400000 */
[----:B----45:R-:W-:-:S03]  /*3660*/  FADD R0, -R6, R19 ;  /* 0x0000001306007221 */ /* 0x030fc60000000100 */
        /* <DEDUP_REMOVED lines=12> */
.L_x_105:
[----:B------:R-:W-:Y:S01]  /*3730*/  FMUL.FTZ R33, R28, R17 ;  /* 0x000000111c217220 */ /* 0x000fe20000410000 */
[----:B------:R-:W-:-:S03]  /*3740*/  FMUL.FTZ R17, R17, 0.5 ;  /* 0x3f00000011117820 */ /* 0x000fc60000410000 */
[----:B------:R-:W-:-:S04]  /*3750*/  FFMA R16, -R33, R33, R28 ;  /* 0x0000002121107223 */ /* 0x000fc8000000011c */
[----:B------:R-:W-:-:S07]  /*3760*/  FFMA R33, R16, R17, R33 ;  /* 0x0000001110217223 */ /* 0x000fce0000000021 */
.L_x_106:
[----:B------:R-:W-:Y:S05]  /*3770*/  BSYNC.RECONVERGENT B2 ;  /* 0x0000000000027941 */ /* 0x000fea0003800200 */
.L_x_104:
        /* <DEDUP_REMOVED lines=21> */
.L_x_108:
[----:B------:R-:W-:Y:S05]  /*38d0*/  BSYNC.RECONVERGENT B3 ;  /* 0x0000000000037941 */ /* 0x000fea0003800200 */
.L_x_107:
        /* <DEDUP_REMOVED lines=14> */
.L_x_110:
[----:B------:R-:W-:Y:S05]  /*39c0*/  BSYNC.RECONVERGENT B4 ;  /* 0x0000000000047941 */ /* 0x000fea0003800200 */
.L_x_109:
        /* <DEDUP_REMOVED lines=14> */
.L_x_112:
[----:B------:R-:W-:Y:S05]  /*3ab0*/  BSYNC.RECONVERGENT B4 ;  /* 0x0000000000047941 */ /* 0x000fea0003800200 */
.L_x_111:
        /* <DEDUP_REMOVED lines=14> */
.L_x_114:
[----:B------:R-:W-:Y:S05]  /*3ba0*/  BSYNC.RECONVERGENT B4 ;  /* 0x0000000000047941 */ /* 0x000fea0003800200 */
.L_x_113:
        /* <DEDUP_REMOVED lines=19> */
[----:B------:R-:W-:Y:S05]  /*3ce0*/  BRA `(.L_x_117) ;  /* 0x0000000000107947 */ /* 0x000fea0003800000 */
.L_x_116:
[----:B------:R-:W-:Y:S01]  /*3cf0*/  FMUL.FTZ R35, R28, R19 ;  /* 0x000000131c237220 */ /* 0x000fe20000410000 */
[----:B------:R-:W-:-:S03]  /*3d00*/  FMUL.FTZ R17, R19, 0.5 ;  /* 0x3f00000013117820 */ /* 0x000fc60000410000 */
[----:B------:R-:W-:-:S04]  /*3d10*/  FFMA R16, -R35, R35, R28 ;  /* 0x0000002323107223 */ /* 0x000fc8000000011c */
[----:B------:R-:W-:-:S07]  /*3d20*/  FFMA R35, R16, R17, R35 ;  /* 0x0000001110237223 */ /* 0x000fce0000000023 */
.L_x_117:
[----:B------:R-:W-:Y:S05]  /*3d30*/  BSYNC.RECONVERGENT B2 ;  /* 0x0000000000027941 */ /* 0x000fea0003800200 */
.L_x_115:
        /* <DEDUP_REMOVED lines=21> */
.L_x_119:
[----:B------:R-:W-:Y:S05]  /*3e90*/  BSYNC.RECONVERGENT B3 ;  /* 0x0000000000037941 */ /* 0x000fea0003800200 */
.L_x_118:
        /* <DEDUP_REMOVED lines=11> */
[----:B------:R-:W-:-:S07]  /*3f50*/  MOV R18, 0x3f70 ;  /* 0x00003f7000127802 */ /* 0x000fce0000000f00 */
[----:B------:R-:W-:Y:S05]  /*3f60*/  CALL.REL.NOINC `($__internal_2_$__cuda_sm3x_div_rn_noftz_f32_slowpath) ;  /* 0x00000028008c7944 */ /* 0x000fea0003c00000 */
.L_x_121:
[----:B------:R-:W-:Y:S05]  /*3f70*/  BSYNC.RECONVERGENT B4 ;  /* 0x0000000000047941 */ /* 0x000fea0003800200 */
.L_x_120:
        /* <DEDUP_REMOVED lines=11> */
[----:B------:R-:W-:-:S07]  /*4030*/  MOV R18, 0x4050 ;  /* 0x0000405000127802 */ /* 0x000fce0000000f00 */
[----:B------:R-:W-:Y:S05]  /*4040*/  CALL.REL.NOINC `($__internal_2_$__cuda_sm3x_div_rn_noftz_f32_slowpath) ;  /* 0x0000002800547944 */ /* 0x000fea0003c00000 */
.L_x_123:
[----:B------:R-:W-:Y:S05]  /*4050*/  BSYNC.RECONVERGENT B4 ;  /* 0x0000000000047941 */ /* 0x000fea0003800200 */
.L_x_122:
        /* <DEDUP_REMOVED lines=13> */
.L_x_125:
[----:B------:R-:W-:Y:S05]  /*4130*/  BSYNC.RECONVERGENT B4 ;  /* 0x0000000000047941 */ /* 0x000fea0003800200 */
.L_x_124:
        /* <DEDUP_REMOVED lines=20> */
.L_x_127:
[----:B------:R-:W-:Y:S01]  /*4280*/  FMUL.FTZ R35, R28, R19 ;  /* 0x000000131c237220 */ /* 0x000fe20000410000 */
[----:B------:R-:W-:-:S03]  /*4290*/  FMUL.FTZ R17, R19, 0.5 ;  /* 0x3f00000013117820 */ /* 0x000fc60000410000 */
[----:B------:R-:W-:-:S04]  /*42a0*/  FFMA R16, -R35, R35, R28 ;  /* 0x0000002323107223 */ /* 0x000fc8000000011c */
[----:B------:R-:W-:-:S07]  /*42b0*/  FFMA R35, R16, R17, R35 ;  /* 0x0000001110237223 */ /* 0x000fce0000000023 */
.L_x_128:
[----:B------:R-:W-:Y:S05]  /*42c0*/  BSYNC.RECONVERGENT B2 ;  /* 0x0000000000027941 */ /* 0x000fea0003800200 */
.L_x_126:
        /* <DEDUP_REMOVED lines=21> */
.L_x_130:
[----:B------:R-:W-:Y:S05]  /*4420*/  BSYNC.RECONVERGENT B3 ;  /* 0x0000000000037941 */ /* 0x000fea0003800200 */
.L_x_129:
        /* <DEDUP_REMOVED lines=13> */
.L_x_132:
[----:B------:R-:W-:Y:S05]  /*4500*/  BSYNC.RECONVERGENT B4 ;  /* 0x0000000000047941 */ /* 0x000fea0003800200 */
.L_x_131:
        /* <DEDUP_REMOVED lines=13> */
.L_x_134:
[----:B------:R-:W-:Y:S05]  /*45e0*/  BSYNC.RECONVERGENT B4 ;  /* 0x0000000000047941 */ /* 0x000fea0003800200 */
.L_x_133:
        /* <DEDUP_REMOVED lines=13> */
.L_x_136:
[----:B------:R-:W-:Y:S05]  /*46c0*/  BSYNC.RECONVERGENT B4 ;  /* 0x0000000000047941 */ /* 0x000fea0003800200 */
.L_x_135:
        /* <DEDUP_REMOVED lines=20> */
.L_x_138:
[----:B------:R-:W-:Y:S01]  /*4810*/  FMUL.FTZ R35, R28, R19 ;  /* 0x000000131c237220 */ /* 0x000fe20000410000 */
[----:B------:R-:W-:-:S03]  /*4820*/  FMUL.FTZ R17, R19, 0.5 ;  /* 0x3f00000013117820 */ /* 0x000fc60000410000 */
[----:B------:R-:W-:-:S04]  /*4830*/  FFMA R16, -R35, R35, R28 ;  /* 0x0000002323107223 */ /* 0x000fc8000000011c */
[----:B------:R-:W-:-:S07]  /*4840*/  FFMA R35, R16, R17, R35 ;  /* 0x0000001110237223 */ /* 0x000fce0000000023 */
.L_x_139:
[----:B------:R-:W-:Y:S05]  /*4850*/  BSYNC.RECONVERGENT B2 ;  /* 0x0000000000027941 */ /* 0x000fea0003800200 */
.L_x_137:
        /* <DEDUP_REMOVED lines=21> */
.L_x_141:
[----:B------:R-:W-:Y:S05]  /*49b0*/  BSYNC.RECONVERGENT B3 ;  /* 0x0000000000037941 */ /* 0x000fea0003800200 */
.L_x_140:
        /* <DEDUP_REMOVED lines=13> */
.L_x_143:
[----:B------:R-:W-:Y:S05]  /*4a90*/  BSYNC.RECONVERGENT B4 ;  /* 0x0000000000047941 */ /* 0x000fea0003800200 */
.L_x_142:
        /* <DEDUP_REMOVED lines=13> */
.L_x_145:
[----:B------:R-:W-:Y:S05]  /*4b70*/  BSYNC.RECONVERGENT B4 ;  /* 0x0000000000047941 */ /* 0x000fea0003800200 */
.L_x_144:
        /* <DEDUP_REMOVED lines=13> */
.L_x_147:
[----:B------:R-:W-:Y:S05]  /*4c50*/  BSYNC.RECONVERGENT B4 ;  /* 0x0000000000047941 */ /* 0x000fea0003800200 */
.L_x_146:
[----:B------:R-:W-:Y:S01]  /*4c60*/  IADD3 R14, P0, PT, R14, 0x70, RZ ;  /* 0x000000700e0e7810 */ /* 0x000fe20007f1e0ff */
[----:B------:R-:W-:Y:S01]  /*4c70*/  FFMA R36, R27, R16, R33 ;  /* 0x000000101b247223 */ /* 0x000fe20000000021 */
[----:B------:R-:W-:Y:S02]  /*4c80*/  IADD3 R10, PT, PT, R10, 0x4, RZ ;  /* 0x000000040a0a7810 */ /* 0x000fe40007ffe0ff */
[----:B------:R-:W-:Y:S01]  /*4c90*/  IADD3.X R15, PT, PT, RZ, R15, RZ, P0, !PT ;  /* 0x0000000fff0f7210 */ /* 0x000fe200007fe4ff */
[----:B------:R-:W-:Y:S08]  /*4ca0*/  @P1 BRA `(.L_x_148) ;  /* 0xffffffe800481947 */ /* 0x000ff0000383ffff */
.L_x_103:
[----:B------:R-:W-:Y:S05]  /*4cb0*/  BSYNC.RECONVERGENT B1 ;  /* 0x0000000000017941 */ /* 0x000fea0003800200 */
.L_x_102:
        /* <DEDUP_REMOVED lines=27> */
.L_x_152:
[----:B------:R-:W-:Y:S01]  /*4e70*/  FMUL.FTZ R3, R26, R17 ;  /* 0x000000111a037220 */ /* 0x000fe20000410000 */
[----:B------:R-:W-:-:S03]  /*4e80*/  FMUL.FTZ R17, R17, 0.5 ;  /* 0x3f00000011117820 */ /* 0x000fc60000410000 */
[----:B------:R-:W-:-:S04]  /*4e90*/  FFMA R16, -R3, R3, R26 ;  /* 0x0000000303107223 */ /* 0x000fc8000000011a */
[----:B------:R-:W-:-:S07]  /*4ea0*/  FFMA R3, R16, R17, R3 ;  /* 0x0000001110037223 */ /* 0x000fce0000000003 */
.L_x_153:
[----:B------:R-:W-:Y:S05]  /*4eb0*/  BSYNC.RECONVERGENT B2 ;  /* 0x0000000000027941 */ /* 0x000fea0003800200 */
.L_x_151:
        /* <DEDUP_REMOVED lines=21> */
.L_x_155:
[----:B------:R-:W-:Y:S05]  /*5010*/  BSYNC.RECONVERGENT B3 ;  /* 0x0000000000037941 */ /* 0x000fea0003800200 */
.L_x_154:
        /* <DEDUP_REMOVED lines=14> */
.L_x_157:
[----:B------:R-:W-:Y:S05]  /*5100*/  BSYNC.RECONVERGENT B4 ;  /* 0x0000000000047941 */ /* 0x000fea0003800200 */
.L_x_156:
        /* <DEDUP_REMOVED lines=14> */
.L_x_159:
[----:B------:R-:W-:Y:S05]  /*51f0*/  BSYNC.RECONVERGENT B4 ;  /* 0x0000000000047941 */ /* 0x000fea0003800200 */
.L_x_158:
        /* <DEDUP_REMOVED lines=14> */
.L_x_161:
[----:B------:R-:W-:Y:S05]  /*52e0*/  BSYNC.RECONVERGENT B4 ;  /* 0x0000000000047941 */ /* 0x000fea0003800200 */
.L_x_160:
        /* <DEDUP_REMOVED lines=21> */
.L_x_163:
[----:B------:R-:W-:Y:S01]  /*5440*/  FMUL.FTZ R3, R26, R17 ;  /* 0x000000111a037220 */ /* 0x000fe20000410000 */
[----:B------:R-:W-:-:S03]  /*5450*/  FMUL.FTZ R17, R17, 0.5 ;  /* 0x3f00000011117820 */ /* 0x000fc60000410000 */
[----:B------:R-:W-:-:S04]  /*5460*/  FFMA R16, -R3, R3, R26 ;  /* 0x0000000303107223 */ /* 0x000fc8000000011a */
[----:B------:R-:W-:-:S07]  /*5470*/  FFMA R3, R16, R17, R3 ;  /* 0x0000001110037223 */ /* 0x000fce0000000003 */
.L_x_164:
[----:B------:R-:W-:Y:S05]  /*5480*/  BSYNC.RECONVERGENT B2 ;  /* 0x0000000000027941 */ /* 0x000fea0003800200 */
.L_x_162:
        /* <DEDUP_REMOVED lines=21> */
.L_x_166:
[----:B------:R-:W-:Y:S05]  /*55e0*/  BSYNC.RECONVERGENT B3 ;  /* 0x0000000000037941 */ /* 0x000fea0003800200 */
.L_x_165:
        /* <DEDUP_REMOVED lines=14> */
.L_x_168:
[----:B------:R-:W-:Y:S05]  /*56d0*/  BSYNC.RECONVERGENT B4 ;  /* 0x0000000000047941 */ /* 0x000fea0003800200 */
.L_x_167:
        /* <DEDUP_REMOVED lines=14> */
.L_x_170:
[----:B------:R-:W-:Y:S05]  /*57c0*/  BSYNC.RECONVERGENT B4 ;  /* 0x0000000000047941 */ /* 0x000fea0003800200 */
.L_x_169:
        /* <DEDUP_REMOVED lines=14> */
.L_x_172:
[----:B------:R-:W-:Y:S05]  /*58b0*/  BSYNC.RECONVERGENT B4 ;  /* 0x0000000000047941 */ /* 0x000fea0003800200 */
.L_x_171:
[----:B------:R-:W-:Y:S01]  /*58c0*/  FFMA R36, R15, R16, R36 ;  /* 0x000000100f247223 */ /* 0x000fe20000000024 */
[----:B------:R-:W-:-:S07]  /*58d0*/  IADD3 R10, PT, PT, R10, 0x2, RZ ;  /* 0x000000020a0a7810 */ /* 0x000fce0007ffe0ff */
.L_x_150:
[----:B------:R-:W-:Y:S05]  /*58e0*/  BSYNC.RECONVERGENT B1 ;  /* 0x0000000000017941 */ /* 0x000fea0003800200 */
.L_x_149:
        /* <DEDUP_REMOVED lines=25> */
.L_x_174:
[----:B------:R-:W-:Y:S01]  /*5a80*/  FMUL.FTZ R0, R23, R2 ;  /* 0x0000000217007220 */ /* 0x000fe20000410000 */
[----:B------:R-:W-:-:S03]  /*5a90*/  FMUL.FTZ R2, R2, 0.5 ;  /* 0x3f00000002027820 */ /* 0x000fc60000410000 */
[----:B------:R-:W-:-:S04]  /*5aa0*/  FFMA R15, -R0, R0, R23 ;  /* 0x00000000000f7223 */ /* 0x000fc80000000117 */
[----:B------:R-:W-:-:S07]  /*5ab0*/  FFMA R0, R15, R2, R0 ;  /* 0x000000020f007223 */ /* 0x000fce0000000000 */
.L_x_175:
[----:B------:R-:W-:Y:S05]  /*5ac0*/  BSYNC.RECONVERGENT B1 ;  /* 0x0000000000017941 */ /* 0x000fea0003800200 */
.L_x_173:
        /* <DEDUP_REMOVED lines=23> */
.L_x_177:
[----:B------:R-:W-:Y:S05]  /*5c40*/  BSYNC.RECONVERGENT B1 ;  /* 0x0000000000017941 */ /* 0x000fea0003800200 */
.L_x_176:
        /* <DEDUP_REMOVED lines=14> */
.L_x_179:
[----:B------:R-:W-:Y:S05]  /*5d30*/  BSYNC.RECONVERGENT B1 ;  /* 0x0000000000017941 */ /* 0x000fea0003800200 */
.L_x_178:
        /* <DEDUP_REMOVED lines=14> */
.L_x_181:
[----:B------:R-:W-:Y:S05]  /*5e20*/  BSYNC.RECONVERGENT B1 ;  /* 0x0000000000017941 */ /* 0x000fea0003800200 */
.L_x_180:
        /* <DEDUP_REMOVED lines=14> */
.L_x_183:
[----:B------:R-:W-:Y:S05]  /*5f10*/  BSYNC.RECONVERGENT B1 ;  /* 0x0000000000017941 */ /* 0x000fea0003800200 */
.L_x_182:
[----:B------:R-:W-:-:S07]  /*5f20*/  FFMA R36, R5, R16, R36 ;  /* 0x0000001005247223 */ /* 0x000fce0000000024 */
.L_x_101:
[----:B------:R-:W-:Y:S05]  /*5f30*/  BSYNC.RECONVERGENT B0 ;  /* 0x0000000000007941 */ /* 0x000fea0003800200 */
.L_x_99:
[----:B-----5:R-:W0:Y:S01]  /*5f40*/  MUFU.RCP R0, R9 ;  /* 0x0000000900007308 */ /* 0x020e220000001000 */
[----:B------:R-:W-:Y:S07]  /*5f50*/  BSSY.RECONVERGENT B0, `(.L_x_184) ;  /* 0x000000c000007945 */ /* 0x000fee0003800200 */
        /* <DEDUP_REMOVED lines=11> */
.L_x_185:
[----:B------:R-:W-:Y:S05]  /*6010*/  BSYNC.RECONVERGENT B0 ;  /* 0x0000000000007941 */ /* 0x000fea0003800200 */
.L_x_184:
[----:B------:R-:W0:Y:S02]  /*6020*/  LDC.64 R2, c[0x0][0x380] ;  /* 0x0000e000ff027b82 */ /* 0x000e240000000a00 */
[----:B0-----:R-:W-:-:S05]  /*6030*/  IMAD.WIDE R2, R11, 0x1c, R2 ;  /* 0x0000001c0b027825 */ /* 0x001fca00078e0202 */
[----:B------:R-:W2:Y:S01]  /*6040*/  LDG.E R5, desc[UR6][R2.64+0xc] ;  /* 0x00000c0602057981 */ /* 0x000ea2000c1e1900 */
[----:B------:R-:W0:Y:S01]  /*6050*/  MUFU.RCP R0, R9 ;  /* 0x0000000900007308 */ /* 0x000e220000001000 */
[----:B------:R-:W-:Y:S07]  /*6060*/  BSSY.RECONVERGENT B0, `(.L_x_186) ;  /* 0x000000e000007945 */ /* 0x000fee0003800200 */
[----:B------:R-:W1:Y:S01]  /*6070*/  FCHK P0, R34, R9 ;  /* 0x0000000922007302 */ /* 0x000e620000000000 */
[----:B--2---:R-:W-:Y:S01]  /*6080*/  FADD R7, R5, R16 ;  /* 0x0000001005077221 */ /* 0x004fe20000000000 */
[----:B0-----:R-:W-:-:S04]  /*6090*/  FFMA R5, R0, -R9, 1 ;  /* 0x3f80000000057423 */ /* 0x001fc80000000809 */
[----:B------:R0:W-:Y:S01]  /*60a0*/  STG.E desc[UR6][R2.64+0xc], R7 ;  /* 0x00000c0702007986 */ /* 0x0001e2000c101906 */
[----:B------:R-:W-:-:S04]  /*60b0*/  FFMA R5, R0, R5, R0 ;  /* 0x0000000500057223 */ /* 0x000fc80000000000 */
[----:B------:R-:W-:-:S04]  /*60c0*/  FFMA R11, R5, R34, RZ ;  /* 0x00000022050b7223 */ /* 0x000fc800000000ff */
[----:B------:R-:W-:-:S04]  /*60d0*/  FFMA R0, R11, -R9, R34 ;  /* 0x800000090b007223 */ /* 0x000fc80000000022 */
[----:B------:R-:W-:Y:S01]  /*60e0*/  FFMA R16, R5, R0, R11 ;  /* 0x0000000005107223 */ /* 0x000fe2000000000b */
[----:B01----:R-:W-:Y:S06]  /*60f0*/  @!P0 BRA `(.L_x_187) ;  /* 0x0000000000108947 */ /* 0x003fec0003800000 */
[----:B------:R-:W-:Y:S02]  /*6100*/  MOV R23, R34 ;  /* 0x0000002200177202 */ /* 0x000fe40000000f00 */
[----:B------:R-:W-:Y:S02]  /*6110*/  MOV R35, R9 ;  /* 0x0000000900237202 */ /* 0x000fe40000000f00 */
[----:B------:R-:W-:-:S07]  /*6120*/  MOV R18, 0x6140 ;  /* 0x0000614000127802 */ /* 0x000fce0000000f00 */
[----:B------:R-:W-:Y:S05]  /*6130*/  CALL.REL.NOINC `($__internal_2_$__cuda_sm3x_div_rn_noftz_f32_slowpath) ;  /* 0x0000000800187944 */ /* 0x000fea0003c00000 */
.L_x_187:
[----:B------:R-:W-:Y:S05]  /*6140*/  BSYNC.RECONVERGENT B0 ;  /* 0x0000000000007941 */ /* 0x000fea0003800200 */
.L_x_186:
        /* <DEDUP_REMOVED lines=16> */
.L_x_189:
[----:B------:R-:W-:Y:S05]  /*6250*/  BSYNC.RECONVERGENT B0 ;  /* 0x0000000000007941 */ /* 0x000fea0003800200 */
.L_x_188:
[----:B------:R-:W2:Y:S02]  /*6260*/  LDG.E R5, desc[UR6][R2.64+0x14] ;  /* 0x0000140602057981 */ /* 0x000ea4000c1e1900 */
[----:B--2---:R-:W-:-:S05]  /*6270*/  FADD R5, R5, R16 ;  /* 0x0000001005057221 */ /* 0x004fca0000000000 */
[----:B------:R-:W-:Y:S01]  /*6280*/  STG.E desc[UR6][R2.64+0x14], R5 ;  /* 0x0000140502007986 */ /* 0x000fe2000c101906 */
[----:B------:R-:W-:Y:S05]  /*6290*/  EXIT ;  /* 0x000000000000794d */ /* 0x000fea0003800000 */
        .weak           $__internal_0_$__cuda_sm20_div_rn_f64_full
        .type           $__internal_0_$__cuda_sm20_div_rn_f64_full,@function
        .size           $__internal_0_$__cuda_sm20_div_rn_f64_full,($__internal_1_$__cuda_sm20_sqrt_rn_f32_slowpath - $__internal_0_$__cuda_sm20_div_rn_f64_full)
$__internal_0_$__cuda_sm20_div_rn_f64_full:
[----:B------:R-:W-:Y:S01]  /*62a0*/  FSETP.GEU.AND P3, PT, |R17|, 1.469367938527859385e-39, PT ;  /* 0x001000001100780b */ /* 0x000fe20003f6e200 */
[----:B------:R-:W-:Y:S01]  /*62b0*/  BSSY.RECONVERGENT B2, `(.L_x_190) ;  /* 0x0000056000027945 */ /* 0x000fe20003800200 */
[C---:B------:R-:W-:Y:S02]  /*62c0*/  FSETP.GEU.AND P0, PT, |R21|.reuse, 1.469367938527859385e-39, PT ;  /* 0x001000001500780b */ /* 0x040fe40003f0e200 */
[----:B------:R-:W-:Y:S02]  /*62d0*/  LOP3.LUT R18, R21, 0x800fffff, RZ, 0xc0, !PT ;  /* 0x800fffff15127812 */ /* 0x000fe400078ec0ff */
[----:B------:R-:W-:Y:S02]  /*62e0*/  LOP3.LUT R27, R17, 0x7ff00000, RZ, 0xc0, !PT ;  /* 0x7ff00000111b7812 */ /* 0x000fe400078ec0ff */
[----:B------:R-:W-:Y:S02]  /*62f0*/  LOP3.LUT R19, R18, 0x3ff00000, RZ, 0xfc, !PT ;  /* 0x3ff0000012137812 */ /* 0x000fe400078efcff */
[----:B------:R-:W-:-:S02]  /*6300*/  MOV R18, R20 ;  /* 0x0000001400127202 */ /* 0x000fc40000000f00 */
[----:B------:R-:W-:Y:S02]  /*6310*/  MOV R28, 0x1ca00000 ;  /* 0x1ca00000001c7802 */ /* 0x000fe40000000f00 */
[C---:B------:R-:W-:Y:S01]  /*6320*/  @!P3 LOP3.LUT R22, R21.reuse, 0x7ff00000, RZ, 0xc0, !PT ;  /* 0x7ff000001516b812 */ /* 0x040fe200078ec0ff */
[----:B------:R-:W-:Y:S01]  /*6330*/  @!P0 DMUL R18, R20, 8.98846567431157953865e+307 ;  /* 0x7fe0000014128828 */ /* 0x000fe20000000000 */
[----:B------:R-:W-:Y:S02]  /*6340*/  LOP3.LUT R30, R21, 0x7ff00000, RZ, 0xc0, !PT ;  /* 0x7ff00000151e7812 */ /* 0x000fe400078ec0ff */
[C---:B------:R-:W-:Y:S02]  /*6350*/  @!P3 ISETP.GE.U32.AND P4, PT, R27.reuse, R22, PT ;  /* 0x000000161b00b20c */ /* 0x040fe40003f86070 */
[----:B------:R-:W-:Y:S01]  /*6360*/  ISETP.GE.U32.AND P2, PT, R27, R30, PT ;  /* 0x0000001e1b00720c */ /* 0x000fe20003f46070 */
[----:B------:R-:W0:Y:S01]  /*6370*/  MUFU.RCP64H R39, R19 ;  /* 0x0000001300277308 */ /* 0x000e220000001800 */
[----:B------:R-:W-:-:S02]  /*6380*/  @!P3 SEL R25, R28, 0x63400000, !P4 ;  /* 0x634000001c19b807 */ /* 0x000fc40006000000 */
[----:B------:R-:W-:Y:S02]  /*6390*/  SEL R23, R28, 0x63400000, !P2 ;  /* 0x634000001c177807 */ /* 0x000fe40005000000 */
[--C-:B------:R-:W-:Y:S02]  /*63a0*/  @!P3 LOP3.LUT R22, R25, 0x80000000, R17.reuse, 0xf8, !PT ;  /* 0x800000001916b812 */ /* 0x100fe400078ef811 */
[----:B------:R-:W-:Y:S02]  /*63b0*/  LOP3.LUT R23, R23, 0x800fffff, R17, 0xf8, !PT ;  /* 0x800fffff17177812 */ /* 0x000fe400078ef811 */
[----:B------:R-:W-:Y:S02]  /*63c0*/  @!P3 LOP3.LUT R25, R22, 0x100000, RZ, 0xfc, !PT ;  /* 0x001000001619b812 */ /* 0x000fe400078efcff */
[----:B------:R-:W-:Y:S02]  /*63d0*/  MOV R22, R16 ;  /* 0x0000001000167202 */ /* 0x000fe40000000f00 */
[----:B------:R-:W-:-:S02]  /*63e0*/  @!P3 MOV R24, RZ ;  /* 0x000000ff0018b202 */ /* 0x000fc40000000f00 */
[----:B------:R-:W-:Y:S02]  /*63f0*/  MOV R38, 0x1 ;  /* 0x0000000100267802 */ /* 0x000fe40000000f00 */
[----:B------:R-:W-:Y:S02]  /*6400*/  MOV R29, R27 ;  /* 0x0000001b001d7202 */ /* 0x000fe40000000f00 */
[----:B------:R-:W-:Y:S01]  /*6410*/  @!P3 DFMA R22, R22, 2, -R24 ;  /* 0x400000001616b82b */ /* 0x000fe20000000818 */
[----:B------:R-:W-:Y:S01]  /*6420*/  @!P0 LOP3.LUT R30, R19, 0x7ff00000, RZ, 0xc0, !PT ;  /* 0x7ff00000131e8812 */ /* 0x000fe200078ec0ff */
[----:B0-----:R-:W-:-:S08]  /*6430*/  DFMA R24, R38, -R18, 1 ;  /* 0x3ff000002618742b */ /* 0x001fd00000000812 */
[----:B------:R-:W-:Y:S01]  /*6440*/  DFMA R24, R24, R24, R24 ;  /* 0x000000181818722b */ /* 0x000fe20000000018 */
[----:B------:R-:W-:-:S04]  /*6450*/  @!P3 LOP3.LUT R29, R23, 0x7ff00000, RZ, 0xc0, !PT ;  /* 0x7ff00000171db812 */ /* 0x000fc800078ec0ff */
[----:B------:R-:W-:-:S03]  /*6460*/  IADD3 R31, PT, PT, R29, -0x1, RZ ;  /* 0xffffffff1d1f7810 */ /* 0x000fc60007ffe0ff */
[----:B------:R-:W-:Y:S01]  /*6470*/  DFMA R38, R38, R24, R38 ;  /* 0x000000182626722b */ /* 0x000fe20000000026 */
[----:B------:R-:W-:Y:S02]  /*6480*/  ISETP.GT.U32.AND P0, PT, R31, 0x7feffffe, PT ;  /* 0x7feffffe1f00780c */ /* 0x000fe40003f04070 */
[----:B------:R-:W-:-:S04]  /*6490*/  IADD3 R31, PT, PT, R30, -0x1, RZ ;  /* 0xffffffff1e1f7810 */ /* 0x000fc80007ffe0ff */
[----:B------:R-:W-:Y:S01]  /*64a0*/  ISETP.GT.U32.OR P0, PT, R31, 0x7feffffe, P0 ;  /* 0x7feffffe1f00780c */ /* 0x000fe20000704470 */
[----:B------:R-:W-:-:S08]  /*64b0*/  DFMA R40, R38, -R18, 1 ;  /* 0x3ff000002628742b */ /* 0x000fd00000000812 */
[----:B------:R-:W-:-:S08]  /*64c0*/  DFMA R40, R38, R40, R38 ;  /* 0x000000282628722b */ /* 0x000fd00000000026 */
[----:B------:R-:W-:-:S08]  /*64d0*/  DMUL R38, R40, R22 ;  /* 0x0000001628267228 */ /* 0x000fd00000000000 */
[----:B------:R-:W-:-:S08]  /*64e0*/  DFMA R24, R38, -R18, R22 ;  /* 0x800000122618722b */ /* 0x000fd00000000016 */
[----:B------:R-:W-:Y:S01]  /*64f0*/  DFMA R24, R40, R24, R38 ;  /* 0x000000182818722b */ /* 0x000fe20000000026 */
[----:B------:R-:W-:Y:S10]  /*6500*/  @P0 BRA `(.L_x_191) ;  /* 0x00000000006c0947 */ /* 0x000ff40003800000 */
[----:B------:R-:W-:-:S04]  /*6510*/  LOP3.LUT R16, R21, 0x7ff00000, RZ, 0xc0, !PT ;  /* 0x7ff0000015107812 */ /* 0x000fc800078ec0ff */
[CC--:B------:R-:W-:Y:S02]  /*6520*/  ISETP.GE.U32.AND P0, PT, R27.reuse, R16.reuse, PT ;  /* 0x000000101b00720c */ /* 0x0c0fe40003f06070 */
[----:B------:R-:W-:Y:S02]  /*6530*/  VIADDMNMX R16, R27, -R16, 0xb9600000, !PT ;  /* 0xb96000001b107446 */ /* 0x000fe40007800910 */
[----:B------:R-:W-:Y:S02]  /*6540*/  SEL R17, R28, 0x63400000, !P0 ;  /* 0x634000001c117807 */ /* 0x000fe40004000000 */
[----:B------:R-:W-:Y:S02]  /*6550*/  VIMNMX R16, PT, PT, R16, 0x46a00000, PT ;  /* 0x46a0000010107848 */ /* 0x000fe40003fe0100 */
[----:B------:R-:W-:Y:S02]  /*6560*/  MOV R28, RZ ;  /* 0x000000ff001c7202 */ /* 0x000fe40000000f00 */
[----:B------:R-:W-:-:S04]  /*6570*/  IADD3 R16, PT, PT, -R17, R16, RZ ;  /* 0x0000001011107210 */ /* 0x000fc80007ffe1ff */
[----:B------:R-:W-:-:S06]  /*6580*/  IADD3 R29, PT, PT, R16, 0x7fe00000, RZ ;  /* 0x7fe00000101d7810 */ /* 0x000fcc0007ffe0ff */
[----:B------:R-:W-:-:S10]  /*6590*/  DMUL R38, R24, R28 ;  /* 0x0000001c18267228 */ /* 0x000fd40000000000 */
[----:B------:R-:W-:-:S13]  /*65a0*/  FSETP.GTU.AND P0, PT, |R39|, 1.469367938527859385e-39, PT ;  /* 0x001000002700780b */ /* 0x000fda0003f0c200 */
[----:B------:R-:W-:Y:S05]  /*65b0*/  @P0 BRA `(.L_x_192) ;  /* 0x0000000000940947 */ /* 0x000fea0003800000 */
[----:B------:R-:W-:Y:S01]  /*65c0*/  DFMA R18, R24, -R18, R22 ;  /* 0x800000121812722b */ /* 0x000fe20000000016 */
[----:B------:R-:W-:-:S09]  /*65d0*/  MOV R28, RZ ;  /* 0x000000ff001c7202 */ /* 0x000fd20000000f00 */
[C---:B------:R-:W-:Y:S02]  /*65e0*/  FSETP.NEU.AND P0, PT, R19.reuse, RZ, PT ;  /* 0x000000ff1300720b */ /* 0x040fe40003f0d000 */
[----:B------:R-:W-:-:S04]  /*65f0*/  LOP3.LUT R20, R19, 0x80000000, R21, 0x48, !PT ;  /* 0x8000000013147812 */ /* 0x000fc800078e4815 */
[----:B------:R-:W-:-:S07]  /*6600*/  LOP3.LUT R29, R20, R29, RZ, 0xfc, !PT ;  /* 0x0000001d141d7212 */ /* 0x000fce00078efcff */
[----:B------:R-:W-:Y:S05]  /*6610*/  @!P0 BRA `(.L_x_192) ;  /* 0x00000000007c8947 */ /* 0x000fea0003800000 */
[C---:B------:R-:W-:Y:S02]  /*6620*/  IADD3 R19, PT, PT, -R16.reuse, RZ, RZ ;  /* 0x000000ff10137210 */ /* 0x040fe40007ffe1ff */
[----:B------:R-:W-:Y:S02]  /*6630*/  MOV R18, RZ ;  /* 0x000000ff00127202 */ /* 0x000fe40000000f00 */
[----:B------:R-:W-:-:S04]  /*6640*/  IADD3 R16, PT, PT, -R16, -0x43300000, RZ ;  /* 0xbcd0000010107810 */ /* 0x000fc80007ffe1ff */
[----:B------:R-:W-:Y:S02]  /*6650*/  DFMA R18, R38, -R18, R24 ;  /* 0x800000122612722b */ /* 0x000fe40000000018 */
[----:B------:R-:W-:-:S08]  /*6660*/  DMUL.RP R24, R24, R28 ;  /* 0x0000001c18187228 */ /* 0x000fd00000008000 */
[----:B------:R-:W-:Y:S02]  /*6670*/  FSETP.NEU.AND P0, PT, |R19|, R16, PT ;  /* 0x000000101300720b */ /* 0x000fe40003f0d200 */
[----:B------:R-:W-:Y:S02]  /*6680*/  LOP3.LUT R17, R25, R20, RZ, 0x3c, !PT ;  /* 0x0000001419117212 */ /* 0x000fe400078e3cff */
[----:B------:R-:W-:Y:S02]  /*6690*/  FSEL R38, R24, R38, !P0 ;  /* 0x0000002618267208 */ /* 0x000fe40004000000 */
[----:B------:R-:W-:Y:S01]  /*66a0*/  FSEL R39, R17, R39, !P0 ;  /* 0x0000002711277208 */ /* 0x000fe20004000000 */
[----:B------:R-:W-:Y:S06]  /*66b0*/  BRA `(.L_x_192) ;  /* 0x0000000000547947 */ /* 0x000fec0003800000 */
.L_x_191:
[----:B------:R-:W-:-:S14]  /*66c0*/  DSETP.NAN.AND P0, PT, R16, R16, PT ;  /* 0x000000101000722a */ /* 0x000fdc0003f08000 */
[----:B------:R-:W-:Y:S05]  /*66d0*/  @P0 BRA `(.L_x_193) ;  /* 0x0000000000440947 */ /* 0x000fea0003800000 */
[----:B------:R-:W-:-:S14]  /*66e0*/  DSETP.NAN.AND P0, PT, R20, R20, PT ;  /* 0x000000141400722a */ /* 0x000fdc0003f08000 */
[----:B------:R-:W-:Y:S05]  /*66f0*/  @P0 BRA `(.L_x_194) ;  /* 0x0000000000300947 */ /* 0x000fea0003800000 */
[----:B------:R-:W-:Y:S02]  /*6700*/  ISETP.NE.AND P0, PT, R29, R30, PT ;  /* 0x0000001e1d00720c */ /* 0x000fe40003f05270 */
[----:B------:R-:W-:Y:S02]  /*6710*/  MOV R38, 0x0 ;  /* 0x0000000000267802 */ /* 0x000fe40000000f00 */
[----:B------:R-:W-:-:S09]  /*6720*/  MOV R39, 0xfff80000 ;  /* 0xfff8000000277802 */ /* 0x000fd20000000f00 */
[----:B------:R-:W-:Y:S05]  /*6730*/  @!P0 BRA `(.L_x_192) ;  /* 0x0000000000348947 */ /* 0x000fea0003800000 */
[----:B------:R-:W-:Y:S02]  /*6740*/  ISETP.NE.AND P0, PT, R29, 0x7ff00000, PT ;  /* 0x7ff000001d00780c */ /* 0x000fe40003f05270 */
[----:B------:R-:W-:Y:S02]  /*6750*/  LOP3.LUT R39, R17, 0x80000000, R21, 0x48, !PT ;  /* 0x8000000011277812 */ /* 0x000fe400078e4815 */
[----:B------:R-:W-:-:S13]  /*6760*/  ISETP.EQ.OR P0, PT, R30, RZ, !P0 ;  /* 0x000000ff1e00720c */ /* 0x000fda0004702670 */
[----:B------:R-:W-:Y:S02]  /*6770*/  @P0 LOP3.LUT R16, R39, 0x7ff00000, RZ, 0xfc, !PT ;  /* 0x7ff0000027100812 */ /* 0x000fe400078efcff */
[----:B------:R-:W-:Y:S02]  /*6780*/  @!P0 MOV R38, RZ ;  /* 0x000000ff00268202 */ /* 0x000fe40000000f00 */
[----:B------:R-:W-:Y:S02]  /*6790*/  @P0 MOV R38, RZ ;  /* 0x000000ff00260202 */ /* 0x000fe40000000f00 */
[----:B------:R-:W-:Y:S01]  /*67a0*/  @P0 MOV R39, R16 ;  /* 0x0000001000270202 */ /* 0x000fe20000000f00 */
[----:B------:R-:W-:Y:S06]  /*67b0*/  BRA `(.L_x_192) ;  /* 0x0000000000147947 */ /* 0x000fec0003800000 */
.L_x_194:
[----:B------:R-:W-:Y:S02]  /*67c0*/  LOP3.LUT R39, R21, 0x80000, RZ, 0xfc, !PT ;  /* 0x0008000015277812 */ /* 0x000fe400078efcff */
[----:B------:R-:W-:Y:S01]  /*67d0*/  MOV R38, R20 ;  /* 0x0000001400267202 */ /* 0x000fe20000000f00 */
[----:B------:R-:W-:Y:S06]  /*67e0*/  BRA `(.L_x_192) ;  /* 0x0000000000087947 */ /* 0x000fec0003800000 */
.L_x_193:
[----:B------:R-:W-:Y:S02]  /*67f0*/  LOP3.LUT R39, R17, 0x80000, RZ, 0xfc, !PT ;  /* 0x0008000011277812 */ /* 0x000fe400078efcff */
[----:B------:R-:W-:-:S07]  /*6800*/  MOV R38, R16 ;  /* 0x0000001000267202 */ /* 0x000fce0000000f00 */
.L_x_192:
[----:B------:R-:W-:Y:S05]  /*6810*/  BSYNC.RECONVERGENT B2 ;  /* 0x0000000000027941 */ /* 0x000fea0003800200 */
.L_x_190:
[----:B------:R-:W-:-:S04]  /*6820*/  HFMA2 R27, -RZ, RZ, 0, 0 ;  /* 0x00000000ff1b7431 */ /* 0x000fc800000001ff */
[----:B------:R-:W-:Y:S05]  /*6830*/  RET.REL.NODEC R26 `(_Z11nBodyKernelP4Bodyi) ;  /* 0xffffff941af07950 */ /* 0x000fea0003c3ffff */
        .weak           $__internal_1_$__cuda_sm20_sqrt_rn_f32_slowpath
        .type           $__internal_1_$__cuda_sm20_sqrt_rn_f32_slowpath,@function
        .size           $__internal_1_$__cuda_sm20_sqrt_rn_f32_slowpath,($__internal_2_$__cuda_sm3x_div_rn_noftz_f32_slowpath - $__internal_1_$__cuda_sm20_sqrt_rn_f32_slowpath)
$__internal_1_$__cuda_sm20_sqrt_rn_f32_slowpath:
[----:B------:R-:W-:-:S13]  /*6840*/  LOP3.LUT P0, RZ, R17, 0x7fffffff, RZ, 0xc0, !PT ;  /* 0x7fffffff11ff7812 */ /* 0x000fda000780c0ff */
[----:B------:R-:W-:Y:S01]  /*6850*/  @!P0 MOV R22, R17 ;  /* 0x0000001100168202 */ /* 0x000fe20000000f00 */
[----:B------:R-:W-:Y:S06]  /*6860*/  @!P0 BRA `(.L_x_195) ;  /* 0x0000000000408947 */ /* 0x000fec0003800000 */
[----:B------:R-:W-:-:S13]  /*6870*/  FSETP.GEU.FTZ.AND P0, PT, R17, RZ, PT ;  /* 0x000000ff1100720b */ /* 0x000fda0003f1e000 */
[----:B------:R-:W-:Y:S01]  /*6880*/  @!P0 MOV R22, 0x7fffffff ;  /* 0x7fffffff00168802 */ /* 0x000fe20000000f00 */
[----:B------:R-:W-:Y:S06]  /*6890*/  @!P0 BRA `(.L_x_195) ;  /* 0x0000000000348947 */ /* 0x000fec0003800000 */
[----:B------:R-:W-:-:S13]  /*68a0*/  FSETP.GTU.FTZ.AND P0, PT, |R17|, +INF , PT ;  /* 0x7f8000001100780b */ /* 0x000fda0003f1c200 */
[----:B------:R-:W-:Y:S01]  /*68b0*/  @P0 FADD.FTZ R22, R17, 1 ;  /* 0x3f80000011160421 */ /* 0x000fe20000010000 */
[----:B------:R-:W-:Y:S06]  /*68c0*/  @P0 BRA `(.L_x_195) ;  /* 0x0000000000280947 */ /* 0x000fec0003800000 */
[----:B------:R-:W-:-:S13]  /*68d0*/  FSETP.NEU.FTZ.AND P0, PT, |R17|, +INF , PT ;  /* 0x7f8000001100780b */ /* 0x000fda0003f1d200 */
[----:B------:R-:W-:Y:S01]  /*68e0*/  @P0 FFMA R21, R17, 1.84467440737095516160e+19, RZ ;  /* 0x5f80000011150823 */ /* 0x000fe200000000ff */
[----:B------:R-:W-:-:S03]  /*68f0*/  @!P0 MOV R22, R17 ;  /* 0x0000001100168202 */ /* 0x000fc60000000f00 */
[----:B------:R-:W0:Y:S02]  /*6900*/  @P0 MUFU.RSQ R18, R21 ;  /* 0x0000001500120308 */ /* 0x000e240000001400 */
[----:B0-----:R-:W-:Y:S01]  /*6910*/  @P0 FMUL.FTZ R20, R21, R18 ;  /* 0x0000001215140220 */ /* 0x001fe20000410000 */
[----:B------:R-:W-:-:S03]  /*6920*/  @P0 FMUL.FTZ R18, R18, 0.5 ;  /* 0x3f00000012120820 */ /* 0x000fc60000410000 */
[----:B------:R-:W-:-:S04]  /*6930*/  @P0 FADD.FTZ R19, -R20, -RZ ;  /* 0x800000ff14130221 */ /* 0x000fc80000010100 */
[----:B------:R-:W-:-:S04]  /*6940*/  @P0 FFMA R19, R20, R19, R21 ;  /* 0x0000001314130223 */ /* 0x000fc80000000015 */
[----:B------:R-:W-:-:S04]  /*6950*/  @P0 FFMA R18, R19, R18, R20 ;  /* 0x0000001213120223 */ /* 0x000fc80000000014 */
[----:B------:R-:W-:-:S07]  /*6960*/  @P0 FMUL.FTZ R22, R18, 2.3283064365386962891e-10 ;  /* 0x2f80000012160820 */ /* 0x000fce0000410000 */
.L_x_195:
[----:B------:R-:W-:Y:S01]  /*6970*/  HFMA2 R17, -RZ, RZ, 0, 0 ;  /* 0x00000000ff117431 */ /* 0x000fe200000001ff */
[----:B------:R-:W-:-:S03]  /*6980*/  MOV R35, R22 ;  /* 0x0000001600237202 */ /* 0x000fc60000000f00 */
[----:B------:R-:W-:Y:S05]  /*6990*/  RET.REL.NODEC R16 `(_Z11nBodyKernelP4Bodyi) ;  /* 0xffffff9410987950 */ /* 0x000fea0003c3ffff */
        .weak           $__internal_2_$__cuda_sm3x_div_rn_noftz_f32_slowpath
        .type           $__internal_2_$__cuda_sm3x_div_rn_noftz_f32_slowpath,@function
        .size           $__internal_2_$__cuda_sm3x_div_rn_noftz_f32_slowpath,(.L_x_210 - $__internal_2_$__cuda_sm3x_div_rn_noftz_f32_slowpath)
$__internal_2_$__cuda_sm3x_div_rn_noftz_f32_slowpath:
[----:B------:R-:W-:Y:S01]  /*69a0*/  SHF.R.U32.HI R17, RZ, 0x17, R35 ;  /* 0x00000017ff117819 */ /* 0x000fe20000011623 */
[----:B------:R-:W-:Y:S01]  /*69b0*/  BSSY.RECONVERGENT B2, `(.L_x_196) ;  /* 0x0000063000027945 */ /* 0x000fe20003800200 */
[----:B------:R-:W-:Y:S02]  /*69c0*/  SHF.R.U32.HI R20, RZ, 0x17, R23 ;  /* 0x00000017ff147819 */ /* 0x000fe40000011617 */
[----:B------:R-:W-:Y:S02]  /*69d0*/  LOP3.LUT R17, R17, 0xff, RZ, 0xc0, !PT ;  /* 0x000000ff11117812 */ /* 0x000fe400078ec0ff */
[----:B------:R-:W-:Y:S02]  /*69e0*/  LOP3.LUT R20, R20, 0xff, RZ, 0xc0, !PT ;  /* 0x000000ff14147812 */ /* 0x000fe400078ec0ff */
[----:B------:R-:W-:Y:S02]  /*69f0*/  IADD3 R16, PT, PT, R17, -0x1, RZ ;  /* 0xffffffff11107810 */ /* 0x000fe40007ffe0ff */
[----:B------:R-:W-:-:S02]  /*6a00*/  IADD3 R19, PT, PT, R20, -0x1, RZ ;  /* 0xffffffff14137810 */ /* 0x000fc40007ffe0ff */
[----:B------:R-:W-:Y:S02]  /*6a10*/  ISETP.GT.U32.AND P0, PT, R16, 0xfd, PT ;  /* 0x000000fd1000780c */ /* 0x000fe40003f04070 */
[----:B------:R-:W-:Y:S02]  /*6a20*/  MOV R22, R35 ;  /* 0x0000002300167202 */ /* 0x000fe40000000f00 */
[----:B------:R-:W-:-:S13]  /*6a30*/  ISETP.GT.U32.OR P0, PT, R19, 0xfd, P0 ;  /* 0x000000fd1300780c */ /* 0x000fda0000704470 */
[----:B------:R-:W-:Y:S01]  /*6a40*/  @!P0 MOV R24, RZ ;  /* 0x000000ff00188202 */ /* 0x000fe20000000f00 */
[----:B------:R-:W-:Y:S06]  /*6a50*/  @!P0 BRA `(.L_x_197) ;  /* 0x00000000005c8947 */ /* 0x000fec0003800000 */
[----:B------:R-:W-:Y:S02]  /*6a60*/  FSETP.GTU.FTZ.AND P0, PT, |R23|, +INF , PT ;  /* 0x7f8000001700780b */ /* 0x000fe40003f1c200 */
[----:B------:R-:W-:-:S04]  /*6a70*/  FSETP.GTU.FTZ.AND P2, PT, |R35|, +INF , PT ;  /* 0x7f8000002300780b */ /* 0x000fc80003f5c200 */
[----:B------:R-:W-:-:S13]  /*6a80*/  PLOP3.LUT P0, PT, P0, P2, PT, 0xf8, 0x8f ;  /* 0x00000000008f781c */ /* 0x000fda0000705f70 */
[----:B------:R-:W-:Y:S05]  /*6a90*/  @P0 BRA `(.L_x_198) ;  /* 0x00000004004c0947 */ /* 0x000fea0003800000 */
[----:B------:R-:W-:-:S13]  /*6aa0*/  LOP3.LUT P0, RZ, R22, 0x7fffffff, R23, 0xc8, !PT ;  /* 0x7fffffff16ff7812 */ /* 0x000fda000780c817 */
[----:B------:R-:W-:Y:S05]  /*6ab0*/  @!P0 BRA `(.L_x_199) ;  /* 0x00000004003c8947 */ /* 0x000fea0003800000 */
[----:B------:R-:W-:Y:S02]  /*6ac0*/  FSETP.NEU.FTZ.AND P2, PT, |R23|, +INF , PT ;  /* 0x7f8000001700780b */ /* 0x000fe40003f5d200 */
[----:B------:R-:W-:Y:S02]  /*6ad0*/  FSETP.NEU.FTZ.AND P3, PT, |R35|, +INF , PT ;  /* 0x7f8000002300780b */ /* 0x000fe40003f7d200 */
[----:B------:R-:W-:-:S11]  /*6ae0*/  FSETP.NEU.FTZ.AND P0, PT, |R23|, +INF , PT ;  /* 0x7f8000001700780b */ /* 0x000fd60003f1d200 */
[----:B------:R-:W-:Y:S05]  /*6af0*/  @!P3 BRA !P2, `(.L_x_199) ;  /* 0x00000004002cb947 */ /* 0x000fea0005000000 */
[----:B------:R-:W-:-:S04]  /*6b00*/  LOP3.LUT P2, RZ, R23, 0x7fffffff, RZ, 0xc0, !PT ;  /* 0x7fffffff17ff7812 */ /* 0x000fc8000784c0ff */
[----:B------:R-:W-:-:S13]  /*6b10*/  PLOP3.LUT P2, PT, P3, P2, PT, 0x2f, 0xf2 ;  /* 0x0000000000f2781c */ /* 0x000fda0001f44577 */
[----:B------:R-:W-:Y:S05]  /*6b20*/  @P2 BRA `(.L_x_200) ;  /* 0x0000000400182947 */ /* 0x000fea0003800000 */
[----:B------:R-:W-:-:S04]  /*6b30*/  LOP3.LUT P2, RZ, R22, 0x7fffffff, RZ, 0xc0, !PT ;  /* 0x7fffffff16ff7812 */ /* 0x000fc8000784c0ff */
[----:B------:R-:W-:-:S13]  /*6b40*/  PLOP3.LUT P0, PT, P0, P2, PT, 0x2f, 0xf2 ;  /* 0x0000000000f2781c */ /* 0x000fda0000704577 */
[----:B------:R-:W-:Y:S05]  /*6b50*/  @P0 BRA `(.L_x_201) ;  /* 0x0000000400000947 */ /* 0x000fea0003800000 */
[----:B------:R-:W-:Y:S02]  /*6b60*/  ISETP.GE.AND P0, PT, R19, RZ, PT ;  /* 0x000000ff1300720c */ /* 0x000fe40003f06270 */
[----:B------:R-:W-:-:S11]  /*6b70*/  ISETP.GE.AND P2, PT, R16, RZ, PT ;  /* 0x000000ff1000720c */ /* 0x000fd60003f46270 */
[----:B------:R-:W-:Y:S01]  /*6b80*/  @P0 MOV R24, RZ ;  /* 0x000000ff00180202 */ /* 0x000fe20000000f00 */
[----:B------:R-:W-:Y:S01]  /*6b90*/  @!P0 FFMA R23, R23, 1.84467440737095516160e+19, RZ ;  /* 0x5f80000017178823 */ /* 0x000fe200000000ff */
[----:B------:R-:W-:Y:S01]  /*6ba0*/  @!P0 MOV R24, 0xffffffc0 ;  /* 0xffffffc000188802 */ /* 0x000fe20000000f00 */
[----:B------:R-:W-:-:S03]  /*6bb0*/  @!P2 FFMA R22, R35, 1.84467440737095516160e+19, RZ ;  /* 0x5f8000002316a823 */ /* 0x000fc600000000ff */
[----:B------:R-:W-:-:S07]  /*6bc0*/  @!P2 IADD3 R24, PT, PT, R24, 0x40, RZ ;  /* 0x000000401818a810 */ /* 0x000fce0007ffe0ff */
.L_x_197:
[----:B------:R-:W-:Y:S01]  /*6bd0*/  LEA R25, R17, 0xc0800000, 0x17 ;  /* 0xc080000011197811 */ /* 0x000fe200078eb8ff */
[----:B------:R-:W-:Y:S01]  /*6be0*/  BSSY.RECONVERGENT B3, `(.L_x_202) ;  /* 0x0000036000037945 */ /* 0x000fe20003800200 */
[----:B------:R-:W-:Y:S02]  /*6bf0*/  IADD3 R20, PT, PT, R20, -0x7f, RZ ;  /* 0xffffff8114147810 */ /* 0x000fe40007ffe0ff */
[----:B------:R-:W-:-:S03]  /*6c00*/  IADD3 R25, PT, PT, -R25, R22, RZ ;  /* 0x0000001619197210 */ /* 0x000fc60007ffe1ff */
[----:B------:R-:W-:Y:S01]  /*6c10*/  IMAD R16, R20, -0x800000, R23 ;  /* 0xff80000014107824 */ /* 0x000fe200078e0217 */
[----:B------:R-:W0:Y:S01]  /*6c20*/  MUFU.RCP R22, R25 ;  /* 0x0000001900167308 */ /* 0x000e220000001000 */
[----:B------:R-:W-:-:S04]  /*6c30*/  FADD.FTZ R21, -R25, -RZ ;  /* 0x800000ff19157221 */ /* 0x000fc80000010100 */
[----:B0-----:R-:W-:-:S04]  /*6c40*/  FFMA R19, R22, R21, 1 ;  /* 0x3f80000016137423 */ /* 0x001fc80000000015 */
[----:B------:R-:W-:-:S04]  /*6c50*/  FFMA R19, R22, R19, R22 ;  /* 0x0000001316137223 */ /* 0x000fc80000000016 */
[----:B------:R-:W-:-:S04]  /*6c60*/  FFMA R22, R16, R19, RZ ;  /* 0x0000001310167223 */ /* 0x000fc800000000ff */
[----:B------:R-:W-:-:S04]  /*6c70*/  FFMA R23, R21, R22, R16 ;  /* 0x0000001615177223 */ /* 0x000fc80000000010 */
[----:B------:R-:W-:Y:S01]  /*6c80*/  FFMA R22, R19, R23, R22 ;  /* 0x0000001713167223 */ /* 0x000fe20000000016 */
[----:B------:R-:W-:-:S03]  /*6c90*/  IADD3 R23, PT, PT, R20, 0x7f, -R17 ;  /* 0x0000007f14177810 */ /* 0x000fc60007ffe811 */
[----:B------:R-:W-:Y:S01]  /*6ca0*/  FFMA R21, R21, R22, R16 ;  /* 0x0000001615157223 */ /* 0x000fe20000000010 */
[----:B------:R-:W-:-:S03]  /*6cb0*/  IADD3 R23, PT, PT, R23, R24, RZ ;  /* 0x0000001817177210 */ /* 0x000fc60007ffe0ff */
[----:B------:R-:W-:-:S05]  /*6cc0*/  FFMA R16, R19, R21, R22 ;  /* 0x0000001513107223 */ /* 0x000fca0000000016 */
[----:B------:R-:W-:-:S04]  /*6cd0*/  SHF.R.U32.HI R17, RZ, 0x17, R16 ;  /* 0x00000017ff117819 */ /* 0x000fc80000011610 */
[----:B------:R-:W-:-:S04]  /*6ce0*/  LOP3.LUT R20, R17, 0xff, RZ, 0xc0, !PT ;  /* 0x000000ff11147812 */ /* 0x000fc800078ec0ff */
[----:B------:R-:W-:-:S04]  /*6cf0*/  IADD3 R17, PT, PT, R20, R23, RZ ;  /* 0x0000001714117210 */ /* 0x000fc80007ffe0ff */
[----:B------:R-:W-:-:S04]  /*6d00*/  IADD3 R20, PT, PT, R17, -0x1, RZ ;  /* 0xffffffff11147810 */ /* 0x000fc80007ffe0ff */
[----:B------:R-:W-:-:S13]  /*6d10*/  ISETP.GE.U32.AND P0, PT, R20, 0xfe, PT ;  /* 0x000000fe1400780c */ /* 0x000fda0003f06070 */
[----:B------:R-:W-:Y:S05]  /*6d20*/  @!P0 BRA `(.L_x_203) ;  /* 0x0000000000808947 */ /* 0x000fea0003800000 */
[----:B------:R-:W-:-:S13]  /*6d30*/  ISETP.GT.AND P0, PT, R17, 0xfe, PT ;  /* 0x000000fe1100780c */ /* 0x000fda0003f04270 */
[----:B------:R-:W-:Y:S05]  /*6d40*/  @P0 BRA `(.L_x_204) ;  /* 0x00000000006c0947 */ /* 0x000fea0003800000 */
[----:B------:R-:W-:-:S13]  /*6d50*/  ISETP.GE.AND P0, PT, R17, 0x1, PT ;  /* 0x000000011100780c */ /* 0x000fda0003f06270 */
[----:B------:R-:W-:Y:S05]  /*6d60*/  @P0 BRA `(.L_x_205) ;  /* 0x0000000000740947 */ /* 0x000fea0003800000 */
[----:B------:R-:W-:Y:S02]  /*6d70*/  ISETP.GE.AND P0, PT, R17, -0x18, PT ;  /* 0xffffffe81100780c */ /* 0x000fe40003f06270 */
[----:B------:R-:W-:-:S11]  /*6d80*/  LOP3.LUT R16, R16, 0x80000000, RZ, 0xc0, !PT ;  /* 0x8000000010107812 */ /* 0x000fd600078ec0ff */
[----:B------:R-:W-:Y:S05]  /*6d90*/  @!P0 BRA `(.L_x_205) ;  /* 0x0000000000688947 */ /* 0x000fea0003800000 */
[CCC-:B------:R-:W-:Y:S01]  /*6da0*/  FFMA.RZ R20, R19.reuse, R21.reuse, R22.reuse ;  /* 0x0000001513147223 */ /* 0x1c0fe2000000c016 */
[CCC-:B------:R-:W-:Y:S01]  /*6db0*/  FFMA.RP R23, R19.reuse, R21.reuse, R22.reuse ;  /* 0x0000001513177223 */ /* 0x1c0fe20000008016 */
[----:B------:R-:W-:Y:S01]  /*6dc0*/  FFMA.RM R22, R19, R21, R22 ;  /* 0x0000001513167223 */ /* 0x000fe20000004016 */
[C---:B------:R-:W-:Y:S02]  /*6dd0*/  IADD3 R19, PT, PT, R17.reuse, 0x20, RZ ;  /* 0x0000002011137810 */ /* 0x040fe40007ffe0ff */
[----:B------:R-:W-:Y:S02]  /*6de0*/  LOP3.LUT R20, R20, 0x7fffff, RZ, 0xc0, !PT ;  /* 0x007fffff14147812 */ /* 0x000fe400078ec0ff */
[C---:B------:R-:W-:Y:S02]  /*6df0*/  ISETP.NE.AND P3, PT, R17.reuse, RZ, PT ;  /* 0x000000ff1100720c */ /* 0x040fe40003f65270 */
[----:B------:R-:W-:Y:S02]  /*6e00*/  LOP3.LUT R20, R20, 0x800000, RZ, 0xfc, !PT ;  /* 0x0080000014147812 */ /* 0x000fe400078efcff */
[----:B------:R-:W-:-:S02]  /*6e10*/  ISETP.NE.AND P2, PT, R17, RZ, PT ;  /* 0x000000ff1100720c */ /* 0x000fc40003f45270 */
[----:B------:R-:W-:Y:S02]  /*6e20*/  IADD3 R17, PT, PT, -R17, RZ, RZ ;  /* 0x000000ff11117210 */ /* 0x000fe40007ffe1ff */
[----:B------:R-:W-:Y:S02]  /*6e30*/  SHF.L.U32 R19, R20, R19, RZ ;  /* 0x0000001314137219 */ /* 0x000fe400000006ff */
[----:B------:R-:W-:Y:S02]  /*6e40*/  FSETP.NEU.FTZ.AND P0, PT, R23, R22, PT ;  /* 0x000000161700720b */ /* 0x000fe40003f1d000 */
[----:B------:R-:W-:Y:S02]  /*6e50*/  SEL R17, R17, RZ, P3 ;  /* 0x000000ff11117207 */ /* 0x000fe40001800000 */
[----:B------:R-:W-:Y:S02]  /*6e60*/  ISETP.NE.AND P2, PT, R19, RZ, P2 ;  /* 0x000000ff1300720c */ /* 0x000fe40001745270 */
[----:B------:R-:W-:-:S02]  /*6e70*/  SHF.R.U32.HI R20, RZ, R17, R20 ;  /* 0x00000011ff147219 */ /* 0x000fc40000011614 */
[----:B------:R-:W-:Y:S02]  /*6e80*/  PLOP3.LUT P0, PT, P0, P2, PT, 0xf8, 0x8f ;  /* 0x00000000008f781c */ /* 0x000fe40000705f70 */
[----:B------:R-:W-:Y:S02]  /*6e90*/  SHF.R.U32.HI R19, RZ, 0x1, R20 ;  /* 0x00000001ff137819 */ /* 0x000fe40000011614 */
[----:B------:R-:W-:-:S04]  /*6ea0*/  SEL R22, RZ, 0x1, !P0 ;  /* 0x00000001ff167807 */ /* 0x000fc80004000000 */
[----:B------:R-:W-:-:S04]  /*6eb0*/  LOP3.LUT R17, R22, 0x1, R19, 0xf8, !PT ;  /* 0x0000000116117812 */ /* 0x000fc800078ef813 */
[----:B------:R-:W-:-:S04]  /*6ec0*/  LOP3.LUT R20, R17, R20, RZ, 0xc0, !PT ;  /* 0x0000001411147212 */ /* 0x000fc800078ec0ff */
[----:B------:R-:W-:-:S04]  /*6ed0*/  IADD3 R19, PT, PT, R19, R20, RZ ;  /* 0x0000001413137210 */ /* 0x000fc80007ffe0ff */
[----:B------:R-:W-:Y:S01]  /*6ee0*/  LOP3.LUT R16, R19, R16, RZ, 0xfc, !PT ;  /* 0x0000001013107212 */ /* 0x000fe200078efcff */
[----:B------:R-:W-:Y:S06]  /*6ef0*/  BRA `(.L_x_205) ;  /* 0x0000000000107947 */ /* 0x000fec0003800000 */
.L_x_204:
[----:B------:R-:W-:-:S04]  /*6f00*/  LOP3.LUT R16, R16, 0x80000000, RZ, 0xc0, !PT ;  /* 0x8000000010107812 */ /* 0x000fc800078ec0ff */
[----:B------:R-:W-:Y:S01]  /*6f10*/  LOP3.LUT R16, R16, 0x7f800000, RZ, 0xfc, !PT ;  /* 0x7f80000010107812 */ /* 0x000fe200078efcff */
[----:B------:R-:W-:Y:S06]  /*6f20*/  BRA `(.L_x_205) ;  /* 0x0000000000047947 */ /* 0x000fec0003800000 */
.L_x_203:
[----:B------:R-:W-:-:S07]  /*6f30*/  LEA R16, R23, R16, 0x17 ;  /* 0x0000001017107211 */ /* 0x000fce00078eb8ff */
.L_x_205:
[----:B------:R-:W-:Y:S05]  /*6f40*/  BSYNC.RECONVERGENT B3 ;  /* 0x0000000000037941 */ /* 0x000fea0003800200 */
.L_x_202:
[----:B------:R-:W-:Y:S05]  /*6f50*/  BRA `(.L_x_206) ;  /* 0x0000000000207947 */ /* 0x000fea0003800000 */
.L_x_201:
[----:B------:R-:W-:-:S04]  /*6f60*/  LOP3.LUT R22, R22, 0x80000000, R23, 0x48, !PT ;  /* 0x8000000016167812 */ /* 0x000fc800078e4817 */
[----:B------:R-:W-:Y:S01]  /*6f70*/  LOP3.LUT R16, R22, 0x7f800000, RZ, 0xfc, !PT ;  /* 0x7f80000016107812 */ /* 0x000fe200078efcff */
[----:B------:R-:W-:Y:S06]  /*6f80*/  BRA `(.L_x_206) ;  /* 0x0000000000147947 */ /* 0x000fec0003800000 */
.L_x_200:
[----:B------:R-:W-:Y:S01]  /*6f90*/  LOP3.LUT R16, R22, 0x80000000, R23, 0x48, !PT ;  /* 0x8000000016107812 */ /* 0x000fe200078e4817 */
[----:B------:R-:W-:Y:S06]  /*6fa0*/  BRA `(.L_x_206) ;  /* 0x00000000000c7947 */ /* 0x000fec0003800000 */
.L_x_199:
[----:B------:R-:W0:Y:S01]  /*6fb0*/  MUFU.RSQ R16, -QNAN ;  /* 0xffc0000000107908 */ /* 0x000e220000001400 */
[----:B------:R-:W-:Y:S05]  /*6fc0*/  BRA `(.L_x_206) ;  /* 0x0000000000047947 */ /* 0x000fea0003800000 */
.L_x_198:
[----:B------:R-:W-:-:S07]  /*6fd0*/  FADD.FTZ R16, R23, R35 ;  /* 0x0000002317107221 */ /* 0x000fce0000010000 */
.L_x_206:
[----:B------:R-:W-:Y:S05]  /*6fe0*/  BSYNC.RECONVERGENT B2 ;  /* 0x0000000000027941 */ /* 0x000fea0003800200 */
.L_x_196:
[----:B------:R-:W-:-:S04]  /*6ff0*/  HFMA2 R19, -RZ, RZ, 0, 0 ;  /* 0x00000000ff137431 */ /* 0x000fc800000001ff */
[----:B0-----:R-:W-:Y:S05]  /*7000*/  RET.REL.NODEC R18 `(_Z11nBodyKernelP4Bodyi) ;  /* 0xffffff8c12fc7950 */ /* 0x001fea0003c3ffff */
.L_x_207:
[----:B------:R-:W-:-:S00]  /*7010*/  BRA `(.L_x_207) ;  /* 0xfffffffc00fc7947 */ /* 0x000fc0000383ffff */
[----:B------:R-:W-:-:S00]  /*7020*/  NOP ;  /* 0x0000000000007918 */ /* 0x000fc00000000000 */
        /* <DEDUP_REMOVED lines=13> */
.L_x_210:


//--------------------- .nv.shared.reserved.0     --------------------------
	.section	.nv.shared.reserved.0,"aw",@nobits
	.weak		__nv_reservedSMEM_offset_0_alias
	.size		__nv_reservedSMEM_offset_0_alias, 0, 64
	.other		__nv_reservedSMEM_offset_0_alias,@"STO_CUDA_RESERVED_SHARED STV_DEFAULT"
__nv_reservedSMEM_offset_0_alias:
	.zero		0
	.zero		64


//--------------------- .nv.constant0._Z11nBodyKernelP4Bodyi --------------------------
	.section	.nv.constant0._Z11nBodyKernelP4Bodyi,"a",@progbits
	.sectionflags	@""
	.align	4
.nv.constant0._Z11nBodyKernelP4Bodyi:
	.zero		908


//--------------------- SYMBOLS --------------------------

	.type		.nv.reservedSmem.offset0,@object
	.size		.nv.reservedSmem.offset0,0x4
